// auto-generated by cutlass_sweep.conv — config: {"arch": "sm_100", "cluster_m": 1, "cluster_n": 1, "conv_kind": "fprop", "dtype": "e4m3", "ndim": 3, "tile_k": 64, "tile_m": 64, "tile_n": 128}
#include "cutlass/cutlass.h"
#include "cute/tensor.hpp"
#include "cutlass/kernel_hardware_info.hpp"
#include "cutlass/conv/convolution.h"
#include "cutlass/conv/dispatch_policy.hpp"
#include "cutlass/conv/collective/collective_builder.hpp"
#include "cutlass/conv/kernel/conv_universal.hpp"
#include "cutlass/conv/device/conv_universal_adapter.hpp"
#include "cutlass/epilogue/collective/collective_builder.hpp"

using namespace cute;
using Elem = cutlass::float_e4m3_t;
using Acc  = float;
using LayoutAB = cutlass::layout::TensorNDHWC;
using LayoutC  = cutlass::layout::TensorNDHWC;
constexpr auto ConvOp = cutlass::conv::Operator::kFprop;
using TileShape    = Shape<_64, _128, Shape<_64>>;
using ClusterShape = Shape<_1, _1, _1>;

using CollectiveEpilogue = typename cutlass::epilogue::collective::CollectiveBuilder<
    cutlass::arch::Sm100, cutlass::arch::OpClassTensorOp,
    TileShape, ClusterShape,
    cutlass::epilogue::collective::EpilogueTileAuto,
    Acc, Acc,
    Elem, LayoutC, 128 / cutlass::sizeof_bits<Elem>::value,
    Elem, LayoutC, 128 / cutlass::sizeof_bits<Elem>::value,
    cutlass::epilogue::collective::EpilogueScheduleAuto
  >::CollectiveOp;

using CollectiveMainloop = typename cutlass::conv::collective::CollectiveBuilder<
    cutlass::arch::Sm100, cutlass::arch::OpClassTensorOp, ConvOp,
    Elem, LayoutAB, 128 / cutlass::sizeof_bits<Elem>::value,
    Elem, LayoutAB, 128 / cutlass::sizeof_bits<Elem>::value,
    Acc,
    TileShape, ClusterShape,
    cutlass::conv::collective::StageCountAutoCarveout<
        static_cast<int>(sizeof(typename CollectiveEpilogue::SharedStorage))>,
    cutlass::conv::collective::KernelScheduleAuto
  >::CollectiveOp;

using ProblemShape = cutlass::conv::ConvProblemShape<
    ConvOp, CollectiveMainloop::DispatchPolicy::NumSpatialDimensions>;
using ConvKernel = cutlass::conv::kernel::ConvUniversal<
    ProblemShape, CollectiveMainloop, CollectiveEpilogue>;
using Conv = cutlass::conv::device::ConvUniversalAdapter<ConvKernel>;

auto* _anchor = &cutlass::device_kernel<ConvKernel>;


// ===== COMPILED SASS (sm_100a) =====

	.target	sm_100a

	.elftype	@"ET_EXEC"


//--------------------- .note.nv.tkinfo           --------------------------
	.section	.note.nv.tkinfo,"",@"SHT_NOTE"
	.sectionflags	@"SHF_NOTE_NV_TKINFO"
	.tkinfo
        /*0018*/ 	.word	0x00000002
        /*0030*/ 	.string	""
        /*0030*/ 	.string	"ptxas"
        /*0030*/ 	.string	"Cuda compilation tools, release 13.0, V13.0.88"
        /*0030*/ 	.string	"Build cuda_13.0.r13.0/compiler.36424714_0"
        /*0030*/ 	.string	"-arch sm_100a -m 64 "



//--------------------- .note.nv.cuinfo           --------------------------
	.section	.note.nv.cuinfo,"",@"SHT_NOTE"
	.sectionflags	@"SHF_NOTE_NV_CUINFO"
        /*0018*/ 	.short	0x0002
        /*001a*/ 	.short	0x0064
        /*001c*/ 	.short	0x0082
	.zero		2


//--------------------- .nv.info                  --------------------------
	.section	.nv.info,"",@"SHT_CUDA_INFO"
	.align	4


	//----- nvinfo : EIATTR_REGCOUNT
	.align		4
        /*0000*/ 	.byte	0x04, 0x2f
        /*0002*/ 	.short	(.L_19 - .L_18)
	.align		4
.L_18:
        /*0004*/ 	.word	index@(_ZN7cutlass13device_kernelINS_4conv6kernel13ConvUniversalINS1_16ConvProblemShapeILNS1_8OperatorE0ELi3EEENS1_10collective14CollectiveConvINS1_47MainloopSm100TmaUmmaWarpSpecializedImplicitGemmILS5_0ELi17ELi3ELi1ELi2EN4cute5tupleIJNSA_1CILi1EEESD_SD_EEEEENSB_IJNSC_ILi64EEENSC_ILi128EEENSB_IJSG_EEEEEENS_12float_e4m3_tESK_NSA_8TiledMMAINSA_8MMA_AtomIJNSA_10MMA_TraitsINSA_19SM100_MMA_F8F6F4_SSEJSK_SK_fSG_SH_NSA_17integral_constantINSA_4UMMA5MajorELSR_0EEESS_NSP_INSQ_7ScaleInELST_0EEESU_EEEEEENSA_6LayoutISE_NSB_IJNSC_ILi0EEESY_SY_EEEEENSB_IJNSA_10UnderscoreES11_S11_EEEEENS7_6detail27Sm100ImplicitGemmTileTraitsINSA_20SM90_TMA_LOAD_IM2COLENSA_14ComposedLayoutINSA_7SwizzleILi2ELi4ELi3EEENSA_18smem_ptr_flag_bitsILi8EEENSX_INSB_IJNSC_ILi8EEESG_EEENSB_IJSG_SD_EEEEEEEvEENS15_INSA_13SM90_TMA_LOADES1G_vEEEENS_8epilogue10collective18CollectiveEpilogueINS1L_23Sm100TmaWarpSpecializedILi2ELi2ELi32ELb0ELb0EEEJSJ_NSB_IJNSX_ISG_SD_EES1Q_EEESK_NSB_IJNSB_IJllllEEESD_SY_EEESK_S1T_NS1L_6fusion15FusionCallbacksIS1P_NS1U_17LinearCombinationISK_fSK_fLNS_15FloatRoundStyleE2EEESJ_S1R_JEEENSA_5SM1004TMEM4LOAD26SM100_TMEM_LOAD_16dp32b32xES16_S1G_NSA_39AutoVectorizingCopyWithAssumedAlignmentILi128EEENSA_21SM90_TMA_STORE_IM2COLES1G_S25_S25_EEEvvEEEEvNT_6ParamsE)
        /*0008*/ 	.word	0x00000080


	//----- nvinfo : EIATTR_FRAME_SIZE
	.align		4
.L_19:
        /*000c*/ 	.byte	0x04, 0x11
        /*000e*/ 	.short	(.L_21 - .L_20)
	.align		4
.L_20:
        /*0010*/ 	.word	index@($__internal_2_$__cuda_sm10x_tcgen05_guardrail_trap_unallocated_columns_being_dealloced)
        /*0014*/ 	.word	0x00000008


	//----- nvinfo : EIATTR_FRAME_SIZE
	.align		4
.L_21:
        /*0018*/ 	.byte	0x04, 0x11
        /*001a*/ 	.short	(.L_23 - .L_22)
	.align		4
.L_22:
        /*001c*/ 	.word	index@($__internal_1_$__cuda_sm10x_tcgen05_guardrail_trap_phase_invalid_during_alloc)
        /*0020*/ 	.word	0x00000008


	//----- nvinfo : EIATTR_FRAME_SIZE
	.align		4
.L_23:
        /*0024*/ 	.byte	0x04, 0x11
        /*0026*/ 	.short	(.L_25 - .L_24)
	.align		4
.L_24:
        /*0028*/ 	.word	index@($__internal_0_$__cuda_sm10x_tcgen05_guardrail_trap_col_being_dealloced_not_returned_by_alloc)
        /*002c*/ 	.word	0x00000008


	//----- nvinfo : EIATTR_FRAME_SIZE
	.align		4
.L_25:
        /*0030*/ 	.byte	0x04, 0x11
        /*0032*/ 	.short	(.L_27 - .L_26)
	.align		4
.L_26:
        /*0034*/ 	.word	index@(_ZN7cutlass13device_kernelINS_4conv6kernel13ConvUniversalINS1_16ConvProblemShapeILNS1_8OperatorE0ELi3EEENS1_10collective14CollectiveConvINS1_47MainloopSm100TmaUmmaWarpSpecializedImplicitGemmILS5_0ELi17ELi3ELi1ELi2EN4cute5tupleIJNSA_1CILi1EEESD_SD_EEEEENSB_IJNSC_ILi64EEENSC_ILi128EEENSB_IJSG_EEEEEENS_12float_e4m3_tESK_NSA_8TiledMMAINSA_8MMA_AtomIJNSA_10MMA_TraitsINSA_19SM100_MMA_F8F6F4_SSEJSK_SK_fSG_SH_NSA_17integral_constantINSA_4UMMA5MajorELSR_0EEESS_NSP_INSQ_7ScaleInELST_0EEESU_EEEEEENSA_6LayoutISE_NSB_IJNSC_ILi0EEESY_SY_EEEEENSB_IJNSA_10UnderscoreES11_S11_EEEEENS7_6detail27Sm100ImplicitGemmTileTraitsINSA_20SM90_TMA_LOAD_IM2COLENSA_14ComposedLayoutINSA_7SwizzleILi2ELi4ELi3EEENSA_18smem_ptr_flag_bitsILi8EEENSX_INSB_IJNSC_ILi8EEESG_EEENSB_IJSG_SD_EEEEEEEvEENS15_INSA_13SM90_TMA_LOADES1G_vEEEENS_8epilogue10collective18CollectiveEpilogueINS1L_23Sm100TmaWarpSpecializedILi2ELi2ELi32ELb0ELb0EEEJSJ_NSB_IJNSX_ISG_SD_EES1Q_EEESK_NSB_IJNSB_IJllllEEESD_SY_EEESK_S1T_NS1L_6fusion15FusionCallbacksIS1P_NS1U_17LinearCombinationISK_fSK_fLNS_15FloatRoundStyleE2EEESJ_S1R_JEEENSA_5SM1004TMEM4LOAD26SM100_TMEM_LOAD_16dp32b32xES16_S1G_NSA_39AutoVectorizingCopyWithAssumedAlignmentILi128EEENSA_21SM90_TMA_STORE_IM2COLES1G_S25_S25_EEEvvEEEEvNT_6ParamsE)
        /*0038*/ 	.word	0x00000008


	//----- nvinfo : EIATTR_MIN_STACK_SIZE
	.align		4
.L_27:
        /*003c*/ 	.byte	0x04, 0x12
        /*003e*/ 	.short	(.L_29 - .L_28)
	.align		4
.L_28:
        /*0040*/ 	.word	index@(_ZN7cutlass13device_kernelINS_4conv6kernel13ConvUniversalINS1_16ConvProblemShapeILNS1_8OperatorE0ELi3EEENS1_10collective14CollectiveConvINS1_47MainloopSm100TmaUmmaWarpSpecializedImplicitGemmILS5_0ELi17ELi3ELi1ELi2EN4cute5tupleIJNSA_1CILi1EEESD_SD_EEEEENSB_IJNSC_ILi64EEENSC_ILi128EEENSB_IJSG_EEEEEENS_12float_e4m3_tESK_NSA_8TiledMMAINSA_8MMA_AtomIJNSA_10MMA_TraitsINSA_19SM100_MMA_F8F6F4_SSEJSK_SK_fSG_SH_NSA_17integral_constantINSA_4UMMA5MajorELSR_0EEESS_NSP_INSQ_7ScaleInELST_0EEESU_EEEEEENSA_6LayoutISE_NSB_IJNSC_ILi0EEESY_SY_EEEEENSB_IJNSA_10UnderscoreES11_S11_EEEEENS7_6detail27Sm100ImplicitGemmTileTraitsINSA_20SM90_TMA_LOAD_IM2COLENSA_14ComposedLayoutINSA_7SwizzleILi2ELi4ELi3EEENSA_18smem_ptr_flag_bitsILi8EEENSX_INSB_IJNSC_ILi8EEESG_EEENSB_IJSG_SD_EEEEEEEvEENS15_INSA_13SM90_TMA_LOADES1G_vEEEENS_8epilogue10collective18CollectiveEpilogueINS1L_23Sm100TmaWarpSpecializedILi2ELi2ELi32ELb0ELb0EEEJSJ_NSB_IJNSX_ISG_SD_EES1Q_EEESK_NSB_IJNSB_IJllllEEESD_SY_EEESK_S1T_NS1L_6fusion15FusionCallbacksIS1P_NS1U_17LinearCombinationISK_fSK_fLNS_15FloatRoundStyleE2EEESJ_S1R_JEEENSA_5SM1004TMEM4LOAD26SM100_TMEM_LOAD_16dp32b32xES16_S1G_NSA_39AutoVectorizingCopyWithAssumedAlignmentILi128EEENSA_21SM90_TMA_STORE_IM2COLES1G_S25_S25_EEEvvEEEEvNT_6ParamsE)
        /*0044*/ 	.word	0x00000008
.L_29:


//--------------------- .nv.compat                --------------------------
	.section	.nv.compat,"",@"SHT_CUDA_COMPAT_INFO"
	.align	4
        /*0000*/ 	.byte	0x02, 0x09, 0x01, 0x00, 0x02, 0x02, 0x02, 0x00, 0x02, 0x05, 0x05, 0x00, 0x03, 0x07, 0x01, 0x01
        /*0010*/ 	.byte	0x02, 0x03, 0x01, 0x00, 0x02, 0x06, 0x01, 0x00, 0x04, 0x0b, 0x08, 0x00, 0x09, 0x00, 0x00, 0x00
        /*0020*/ 	.byte	0x00, 0x00, 0x00, 0x00


//--------------------- .nv.info._ZN7cutlass13device_kernelINS_4conv6kernel13ConvUniversalINS1_16ConvProblemShapeILNS1_8OperatorE0ELi3EEENS1_10collective14CollectiveConvINS1_47MainloopSm100TmaUmmaWarpSpecializedImplicitGemmILS5_0ELi17ELi3ELi1ELi2EN4cute5tupleIJNSA_1CILi1EEESD_SD_EEEEENSB_IJNSC_ILi64EEENSC_ILi128EEENSB_IJSG_EEEEEENS_12float_e4m3_tESK_NSA_8TiledMMAINSA_8MMA_AtomIJNSA_10MMA_TraitsINSA_19SM100_MMA_F8F6F4_SSEJSK_SK_fSG_SH_NSA_17integral_constantINSA_4UMMA5MajorELSR_0EEESS_NSP_INSQ_7ScaleInELST_0EEESU_EEEEEENSA_6LayoutISE_NSB_IJNSC_ILi0EEESY_SY_EEEEENSB_IJNSA_10UnderscoreES11_S11_EEEEENS7_6detail27Sm100ImplicitGemmTileTraitsINSA_20SM90_TMA_LOAD_IM2COLENSA_14ComposedLayoutINSA_7SwizzleILi2ELi4ELi3EEENSA_18smem_ptr_flag_bitsILi8EEENSX_INSB_IJNSC_ILi8EEESG_EEENSB_IJSG_SD_EEEEEEEvEENS15_INSA_13SM90_TMA_LOADES1G_vEEEENS_8epilogue10collective18CollectiveEpilogueINS1L_23Sm100TmaWarpSpecializedILi2ELi2ELi32ELb0ELb0EEEJSJ_NSB_IJNSX_ISG_SD_EES1Q_EEESK_NSB_IJNSB_IJllllEEESD_SY_EEESK_S1T_NS1L_6fusion15FusionCallbacksIS1P_NS1U_17LinearCombinationISK_fSK_fLNS_15FloatRoundStyleE2EEESJ_S1R_JEEENSA_5SM1004TMEM4LOAD26SM100_TMEM_LOAD_16dp32b32xES16_S1G_NSA_39AutoVectorizingCopyWithAssumedAlignmentILi128EEENSA_21SM90_TMA_STORE_IM2COLES1G_S25_S25_EEEvvEEEEvNT_6ParamsE --------------------------
	.section	.nv.info._ZN7cutlass13device_kernelINS_4conv6kernel13ConvUniversalINS1_16ConvProblemShapeILNS1_8OperatorE0ELi3EEENS1_10collective14CollectiveConvINS1_47MainloopSm100TmaUmmaWarpSpecializedImplicitGemmILS5_0ELi17ELi3ELi1ELi2EN4cute5tupleIJNSA_1CILi1EEESD_SD_EEEEENSB_IJNSC_ILi64EEENSC_ILi128EEENSB_IJSG_EEEEEENS_12float_e4m3_tESK_NSA_8TiledMMAINSA_8MMA_AtomIJNSA_10MMA_TraitsINSA_19SM100_MMA_F8F6F4_SSEJSK_SK_fSG_SH_NSA_17integral_constantINSA_4UMMA5MajorELSR_0EEESS_NSP_INSQ_7ScaleInELST_0EEESU_EEEEEENSA_6LayoutISE_NSB_IJNSC_ILi0EEESY_SY_EEEEENSB_IJNSA_10UnderscoreES11_S11_EEEEENS7_6detail27Sm100ImplicitGemmTileTraitsINSA_20SM90_TMA_LOAD_IM2COLENSA_14ComposedLayoutINSA_7SwizzleILi2ELi4ELi3EEENSA_18smem_ptr_flag_bitsILi8EEENSX_INSB_IJNSC_ILi8EEESG_EEENSB_IJSG_SD_EEEEEEEvEENS15_INSA_13SM90_TMA_LOADES1G_vEEEENS_8epilogue10collective18CollectiveEpilogueINS1L_23Sm100TmaWarpSpecializedILi2ELi2ELi32ELb0ELb0EEEJSJ_NSB_IJNSX_ISG_SD_EES1Q_EEESK_NSB_IJNSB_IJllllEEESD_SY_EEESK_S1T_NS1L_6fusion15FusionCallbacksIS1P_NS1U_17LinearCombinationISK_fSK_fLNS_15FloatRoundStyleE2EEESJ_S1R_JEEENSA_5SM1004TMEM4LOAD26SM100_TMEM_LOAD_16dp32b32xES16_S1G_NSA_39AutoVectorizingCopyWithAssumedAlignmentILi128EEENSA_21SM90_TMA_STORE_IM2COLES1G_S25_S25_EEEvvEEEEvNT_6ParamsE,"",@"SHT_CUDA_INFO"
	.sectionflags	@""
	.align	4


	//----- nvinfo : EIATTR_CUDA_API_VERSION
	.align		4
        /*0000*/ 	.byte	0x04, 0x37
        /*0002*/ 	.short	(.L_31 - .L_30)
.L_30:
        /*0004*/ 	.word	0x00000082


	//----- nvinfo : EIATTR_KPARAM_INFO
	.align		4
.L_31:
        /*0008*/ 	.byte	0x04, 0x17
        /*000a*/ 	.short	(.L_33 - .L_32)
.L_32:
        /*000c*/ 	.word	0x00000000
        /*0010*/ 	.short	0x0000
        /*0012*/ 	.short	0x0000
        /*0014*/ 	.byte	0x00, 0xf0, 0x01, 0x24


	//----- nvinfo : EIATTR_AT_ENTRY_FRAGMENTS
	.align		4
.L_33:
        /*0018*/ 	.byte	0x04, 0x4f
        /*001a*/ 	.short	(.L_35 - .L_34)


	//   ....[0]....
.L_34:
        /*001c*/ 	.word	0x00000006


	//----- nvinfo : EIATTR_RESERVED_SMEM_USED
	.align		4
.L_35:
        /*0020*/ 	.byte	0x01, 0x41
	.zero		2


	//----- nvinfo : EIATTR_SPARSE_MMA_MASK
	.align		4
        /*0024*/ 	.byte	0x03, 0x50
        /*0026*/ 	.short	0x0000


	//----- nvinfo : EIATTR_TCGEN05_1CTA_USED
	.align		4
        /*0028*/ 	.byte	0x01, 0x51
	.zero		2


	//----- nvinfo : EIATTR_MAXREG_COUNT
	.align		4
        /*002c*/ 	.byte	0x03, 0x1b
        /*002e*/ 	.short	0x00ff


	//----- nvinfo : EIATTR_NUM_BARRIERS
	.align		4
        /*0030*/ 	.byte	0x02, 0x4c
        /*0032*/ 	.byte	0x07
	.zero		1


	//----- nvinfo : EIATTR_EXTERNS
	.align		4
        /*0034*/ 	.byte	0x04, 0x0f
        /*0036*/ 	.short	(.L_37 - .L_36)


	//   ....[0]....
	.align		4
.L_36:
        /*0038*/ 	.word	index@(__assertfail)


	//----- nvinfo : EIATTR_MERCURY_ISA_VERSION
	.align		4
.L_37:
        /*003c*/ 	.byte	0x03, 0x5f
        /*003e*/ 	.short	0x0101


	//----- nvinfo : EIATTR_INT_WARP_WIDE_INSTR_OFFSETS
	.align		4
        /*0040*/ 	.byte	0x04, 0x31
        /*0042*/ 	.short	(.L_39 - .L_38)


	//   ....[0]....
.L_38:
        /*0044*/ 	.word	0x00004450


	//   ....[1]....
        /*0048*/ 	.word	0x00004470


	//   ....[2]....
        /*004c*/ 	.word	0x000044a0


	//   ....[3]....
        /*0050*/ 	.word	0x000051f0


	//   ....[4]....
        /*0054*/ 	.word	0x00005280


	//   ....[5]....
        /*0058*/ 	.word	0x00005380


	//   ....[6]....
        /*005c*/ 	.word	0x00005480


	//----- nvinfo : EIATTR_COOP_GROUP_MASK_REGIDS
	.align		4
.L_39:
        /*0060*/ 	.byte	0x04, 0x29
        /*0062*/ 	.short	(.L_41 - .L_40)


	//   ....[0]....
.L_40:
        /*0064*/ 	.word	0xffffffff


	//   ....[1]....
        /*0068*/ 	.word	0xffffffff


	//   ....[2]....
        /*006c*/ 	.word	0xffffffff


	//   ....[3]....
        /*0070*/ 	.word	0xffffffff


	//   ....[4]....
        /*0074*/ 	.word	0xffffffff


	//   ....[5]....
        /*0078*/ 	.word	0xffffffff


	//   ....[6]....
        /*007c*/ 	.word	0xffffffff


	//   ....[7]....
        /*0080*/ 	.word	0xffffffff


	//   ....[8]....
        /*0084*/ 	.word	0xffffffff


	//   ....[9]....
        /*0088*/ 	.word	0xffffffff


	//   ....[10]....
        /*008c*/ 	.word	0xffffffff


	//   ....[11]....
        /*0090*/ 	.word	0xffffffff


	//----- nvinfo : EIATTR_COOP_GROUP_INSTR_OFFSETS
	.align		4
.L_41:
        /*0094*/ 	.byte	0x04, 0x28
        /*0096*/ 	.short	(.L_43 - .L_42)


	//   ....[0]....
.L_42:
        /*0098*/ 	.word	0x00000090


	//   ....[1]....
        /*009c*/ 	.word	0x00000500


	//   ....[2]....
        /*00a0*/ 	.word	0x00000840


	//   ....[3]....
        /*00a4*/ 	.word	0x000009a0


	//   ....[4]....
        /*00a8*/ 	.word	0x00000aa0


	//   ....[5]....
        /*00ac*/ 	.word	0x00000bf0


	//   ....[6]....
        /*00b0*/ 	.word	0x00002410


	//   ....[7]....
        /*00b4*/ 	.word	0x00003890


	//   ....[8]....
        /*00b8*/ 	.word	0x00003aa0


	//   ....[9]....
        /*00bc*/ 	.word	0x00003ad0


	//   ....[10]....
        /*00c0*/ 	.word	0x00004330


	//   ....[11]....
        /*00c4*/ 	.word	0x00004570


	//----- nvinfo : EIATTR_VRC_CTA_INIT_COUNT
	.align		4
.L_43:
        /*00c8*/ 	.byte	0x02, 0x4a
        /*00ca*/ 	.byte	0x80
	.zero		1


	//----- nvinfo : EIATTR_SYSCALL_OFFSETS
	.align		4
        /*00cc*/ 	.byte	0x04, 0x46
        /*00ce*/ 	.short	(.L_45 - .L_44)


	//   ....[0]....
.L_44:
        /*00d0*/ 	.word	0x000060b0


	//   ....[1]....
        /*00d4*/ 	.word	0x000061f0


	//   ....[2]....
        /*00d8*/ 	.word	0x00006c00


	//   ....[3]....
        /*00dc*/ 	.word	0x000079d0


	//----- nvinfo : EIATTR_MBARRIER_INSTR_OFFSETS
	.align		4
.L_45:
        /*00e0*/ 	.byte	0x04, 0x39
        /*00e2*/ 	.short	(.L_47 - .L_46)


	//   ....[0]....
.L_46:
        /*00e4*/ 	.word	0x00000600
        /*00e8*/ 	.word	0x000000ff
        /*00ec*/ 	.word	0x00000000
        /*00f0*/ 	.short	0x0100
        /*00f2*/ 	.byte	0x04
	.zero		1


	//   ....[1]....
        /*00f4*/ 	.word	0x00000610
        /*00f8*/ 	.word	0x000000ff
        /*00fc*/ 	.word	0x00000088
        /*0100*/ 	.short	0x0100
        /*0102*/ 	.byte	0x04
	.zero		1


	//   ....[2]....
        /*0104*/ 	.word	0x00000620
        /*0108*/ 	.word	0x000000ff
        /*010c*/ 	.word	0x00000008
        /*0110*/ 	.short	0x0100
        /*0112*/ 	.byte	0x04
	.zero		1


	//   ....[3]....
        /*0114*/ 	.word	0x00000630
        /*0118*/ 	.word	0x000000ff
        /*011c*/ 	.word	0x00000090
        /*0120*/ 	.short	0x0100
        /*0122*/ 	.byte	0x04
	.zero		1


	//   ....[4]....
        /*0124*/ 	.word	0x00000640
        /*0128*/ 	.word	0x000000ff
        /*012c*/ 	.word	0x00000010
        /*0130*/ 	.short	0x0100
        /*0132*/ 	.byte	0x04
	.zero		1


	//   ....[5]....
        /*0134*/ 	.word	0x00000650
        /*0138*/ 	.word	0x000000ff
        /*013c*/ 	.word	0x00000098
        /*0140*/ 	.short	0x0100
        /*0142*/ 	.byte	0x04
	.zero		1


	//   ....[6]....
        /*0144*/ 	.word	0x00000660
        /*0148*/ 	.word	0x000000ff
        /*014c*/ 	.word	0x00000018
        /*0150*/ 	.short	0x0100
        /*0152*/ 	.byte	0x04
	.zero		1


	//   ....[7]....
        /*0154*/ 	.word	0x00000670
        /*0158*/ 	.word	0x000000ff
        /*015c*/ 	.word	0x000000a0
        /*0160*/ 	.short	0x0100
        /*0162*/ 	.byte	0x04
	.zero		1


	//   ....[8]....
        /*0164*/ 	.word	0x00000680
        /*0168*/ 	.word	0x000000ff
        /*016c*/ 	.word	0x00000020
        /*0170*/ 	.short	0x0100
        /*0172*/ 	.byte	0x04
	.zero		1


	//   ....[9]....
        /*0174*/ 	.word	0x00000690
        /*0178*/ 	.word	0x000000ff
        /*017c*/ 	.word	0x000000a8
        /*0180*/ 	.short	0x0100
        /*0182*/ 	.byte	0x04
	.zero		1


	//   ....[10]....
        /*0184*/ 	.word	0x000006a0
        /*0188*/ 	.word	0x000000ff
        /*018c*/ 	.word	0x00000028
        /*0190*/ 	.short	0x0100
        /*0192*/ 	.byte	0x04
	.zero		1


	//   ....[11]....
        /*0194*/ 	.word	0x000006b0
        /*0198*/ 	.word	0x000000ff
        /*019c*/ 	.word	0x000000b0
        /*01a0*/ 	.short	0x0100
        /*01a2*/ 	.byte	0x04
	.zero		1


	//   ....[12]....
        /*01a4*/ 	.word	0x000006c0
        /*01a8*/ 	.word	0x000000ff
        /*01ac*/ 	.word	0x00000030
        /*01b0*/ 	.short	0x0100
        /*01b2*/ 	.byte	0x04
	.zero		1


	//   ....[13]....
        /*01b4*/ 	.word	0x000006d0
        /*01b8*/ 	.word	0x000000ff
        /*01bc*/ 	.word	0x000000b8
        /*01c0*/ 	.short	0x0100
        /*01c2*/ 	.byte	0x04
	.zero		1


	//   ....[14]....
        /*01c4*/ 	.word	0x000006e0
        /*01c8*/ 	.word	0x000000ff
        /*01cc*/ 	.word	0x00000038
        /*01d0*/ 	.short	0x0100
        /*01d2*/ 	.byte	0x04
	.zero		1


	//   ....[15]....
        /*01d4*/ 	.word	0x000006f0
        /*01d8*/ 	.word	0x000000ff
        /*01dc*/ 	.word	0x000000c0
        /*01e0*/ 	.short	0x0100
        /*01e2*/ 	.byte	0x04
	.zero		1


	//   ....[16]....
        /*01e4*/ 	.word	0x00000700
        /*01e8*/ 	.word	0x000000ff
        /*01ec*/ 	.word	0x00000040
        /*01f0*/ 	.short	0x0100
        /*01f2*/ 	.byte	0x04
	.zero		1


	//   ....[17]....
        /*01f4*/ 	.word	0x00000710
        /*01f8*/ 	.word	0x000000ff
        /*01fc*/ 	.word	0x000000c8
        /*0200*/ 	.short	0x0100
        /*0202*/ 	.byte	0x04
	.zero		1


	//   ....[18]....
        /*0204*/ 	.word	0x00000720
        /*0208*/ 	.word	0x000000ff
        /*020c*/ 	.word	0x00000048
        /*0210*/ 	.short	0x0100
        /*0212*/ 	.byte	0x04
	.zero		1


	//   ....[19]....
        /*0214*/ 	.word	0x00000730
        /*0218*/ 	.word	0x000000ff
        /*021c*/ 	.word	0x000000d0
        /*0220*/ 	.short	0x0100
        /*0222*/ 	.byte	0x04
	.zero		1


	//   ....[20]....
        /*0224*/ 	.word	0x00000740
        /*0228*/ 	.word	0x000000ff
        /*022c*/ 	.word	0x00000050
        /*0230*/ 	.short	0x0100
        /*0232*/ 	.byte	0x04
	.zero		1


	//   ....[21]....
        /*0234*/ 	.word	0x00000750
        /*0238*/ 	.word	0x000000ff
        /*023c*/ 	.word	0x000000d8
        /*0240*/ 	.short	0x0100
        /*0242*/ 	.byte	0x04
	.zero		1


	//   ....[22]....
        /*0244*/ 	.word	0x00000760
        /*0248*/ 	.word	0x000000ff
        /*024c*/ 	.word	0x00000058
        /*0250*/ 	.short	0x0100
        /*0252*/ 	.byte	0x04
	.zero		1


	//   ....[23]....
        /*0254*/ 	.word	0x00000770
        /*0258*/ 	.word	0x000000ff
        /*025c*/ 	.word	0x000000e0
        /*0260*/ 	.short	0x0100
        /*0262*/ 	.byte	0x04
	.zero		1


	//   ....[24]....
        /*0264*/ 	.word	0x00000780
        /*0268*/ 	.word	0x000000ff
        /*026c*/ 	.word	0x00000060
        /*0270*/ 	.short	0x0100
        /*0272*/ 	.byte	0x04
	.zero		1


	//   ....[25]....
        /*0274*/ 	.word	0x00000790
        /*0278*/ 	.word	0x000000ff
        /*027c*/ 	.word	0x000000e8
        /*0280*/ 	.short	0x0100
        /*0282*/ 	.byte	0x04
	.zero		1


	//   ....[26]....
        /*0284*/ 	.word	0x000007a0
        /*0288*/ 	.word	0x000000ff
        /*028c*/ 	.word	0x00000068
        /*0290*/ 	.short	0x0100
        /*0292*/ 	.byte	0x04
	.zero		1


	//   ....[27]....
        /*0294*/ 	.word	0x000007b0
        /*0298*/ 	.word	0x000000ff
        /*029c*/ 	.word	0x000000f0
        /*02a0*/ 	.short	0x0100
        /*02a2*/ 	.byte	0x04
	.zero		1


	//   ....[28]....
        /*02a4*/ 	.word	0x000007c0
        /*02a8*/ 	.word	0x000000ff
        /*02ac*/ 	.word	0x00000070
        /*02b0*/ 	.short	0x0100
        /*02b2*/ 	.byte	0x04
	.zero		1


	//   ....[29]....
        /*02b4*/ 	.word	0x000007d0
        /*02b8*/ 	.word	0x000000ff
        /*02bc*/ 	.word	0x000000f8
        /*02c0*/ 	.short	0x0100
        /*02c2*/ 	.byte	0x04
	.zero		1


	//   ....[30]....
        /*02c4*/ 	.word	0x000007e0
        /*02c8*/ 	.word	0x000000ff
        /*02cc*/ 	.word	0x00000078
        /*02d0*/ 	.short	0x0100
        /*02d2*/ 	.byte	0x04
	.zero		1


	//   ....[31]....
        /*02d4*/ 	.word	0x000007f0
        /*02d8*/ 	.word	0x000000ff
        /*02dc*/ 	.word	0x00000100
        /*02e0*/ 	.short	0x0100
        /*02e2*/ 	.byte	0x04
	.zero		1


	//   ....[32]....
        /*02e4*/ 	.word	0x00000800
        /*02e8*/ 	.word	0x000000ff
        /*02ec*/ 	.word	0x00000080
        /*02f0*/ 	.short	0x0100
        /*02f2*/ 	.byte	0x04
	.zero		1


	//   ....[33]....
        /*02f4*/ 	.word	0x00000810
        /*02f8*/ 	.word	0x000000ff
        /*02fc*/ 	.word	0x00000108
        /*0300*/ 	.short	0x0100
        /*0302*/ 	.byte	0x04
	.zero		1


	//   ....[34]....
        /*0304*/ 	.word	0x00000950
        /*0308*/ 	.word	0x000000ff
        /*030c*/ 	.word	0x00000110
        /*0310*/ 	.short	0x0100
        /*0312*/ 	.byte	0x04
	.zero		1


	//   ....[35]....
        /*0314*/ 	.word	0x00000960
        /*0318*/ 	.word	0x000000ff
        /*031c*/ 	.word	0x00000120
        /*0320*/ 	.short	0x0100
        /*0322*/ 	.byte	0x04
	.zero		1


	//   ....[36]....
        /*0324*/ 	.word	0x00000970
        /*0328*/ 	.word	0x000000ff
        /*032c*/ 	.word	0x00000118
        /*0330*/ 	.short	0x0100
        /*0332*/ 	.byte	0x04
	.zero		1


	//   ....[37]....
        /*0334*/ 	.word	0x00000980
        /*0338*/ 	.word	0x000000ff
        /*033c*/ 	.word	0x00000128
        /*0340*/ 	.short	0x0100
        /*0342*/ 	.byte	0x04
	.zero		1


	//   ....[38]....
        /*0344*/ 	.word	0x00000a70
        /*0348*/ 	.word	0x000000ff
        /*034c*/ 	.word	0x00000130
        /*0350*/ 	.short	0x0100
        /*0352*/ 	.byte	0x06
	.zero		1


	//   ....[39]....
        /*0354*/ 	.word	0x00000a80
        /*0358*/ 	.word	0x000000ff
        /*035c*/ 	.word	0x00000138
        /*0360*/ 	.short	0x0100
        /*0362*/ 	.byte	0x06
	.zero		1


	//   ....[40]....
        /*0364*/ 	.word	0x00000bc0
        /*0368*/ 	.word	0x000000ff
        /*036c*/ 	.word	0x00000140
        /*0370*/ 	.short	0x0100
        /*0372*/ 	.byte	0x06
	.zero		1


	//   ....[41]....
        /*0374*/ 	.word	0x00000bd0
        /*0378*/ 	.word	0x000000ff
        /*037c*/ 	.word	0x00000148
        /*0380*/ 	.short	0x0100
        /*0382*/ 	.byte	0x06
	.zero		1


	//   ....[42]....
        /*0384*/ 	.word	0x00000d20
        /*0388*/ 	.word	0x000000ff
        /*038c*/ 	.word	0x00000150
        /*0390*/ 	.short	0x0100
        /*0392*/ 	.byte	0x04
	.zero		1


	//   ....[43]....
        /*0394*/ 	.word	0x00000d30
        /*0398*/ 	.word	0x000000ff
        /*039c*/ 	.word	0x00000160
        /*03a0*/ 	.short	0x0100
        /*03a2*/ 	.byte	0x04
	.zero		1


	//   ....[44]....
        /*03a4*/ 	.word	0x00000d40
        /*03a8*/ 	.word	0x000000ff
        /*03ac*/ 	.word	0x00000158
        /*03b0*/ 	.short	0x0100
        /*03b2*/ 	.byte	0x04
	.zero		1


	//   ....[45]....
        /*03b4*/ 	.word	0x00000d50
        /*03b8*/ 	.word	0x000000ff
        /*03bc*/ 	.word	0x00000168
        /*03c0*/ 	.short	0x0100
        /*03c2*/ 	.byte	0x04
	.zero		1


	//   ....[46]....
        /*03c4*/ 	.word	0x000016d0
        /*03c8*/ 	.word	0x000000ff
        /*03cc*/ 	.word	0x00000088
        /*03d0*/ 	.short	0x010a
        /*03d2*/ 	.byte	0x04
	.zero		1


	//   ....[47]....
        /*03d4*/ 	.word	0x000019e0
        /*03d8*/ 	.word	0x000000ff
        /*03dc*/ 	.word	0x00000088
        /*03e0*/ 	.short	0x010a
        /*03e2*/ 	.byte	0x09
	.zero		1


	//   ....[48]....
        /*03e4*/ 	.word	0x00001b50
        /*03e8*/ 	.word	0x000000ff
        /*03ec*/ 	.word	0x00000088
        /*03f0*/ 	.short	0x010a
        /*03f2*/ 	.byte	0x08
	.zero		1


	//   ....[49]....
        /*03f4*/ 	.word	0x00001d70
        /*03f8*/ 	.word	0x000000ff
        /*03fc*/ 	.word	0x00000138
        /*0400*/ 	.short	0x0101
        /*0402*/ 	.byte	0x1e
	.zero		1


	//   ....[50]....
        /*0404*/ 	.word	0x00001da0
        /*0408*/ 	.word	0x000000ff
        /*040c*/ 	.word	0x00000088
        /*0410*/ 	.short	0x010a
        /*0412*/ 	.byte	0x04
	.zero		1


	//   ....[51]....
        /*0414*/ 	.word	0x00002080
        /*0418*/ 	.word	0x000000ff
        /*041c*/ 	.word	0x00000088
        /*0420*/ 	.short	0x010a
        /*0422*/ 	.byte	0x09
	.zero		1


	//   ....[52]....
        /*0424*/ 	.word	0x000021f0
        /*0428*/ 	.word	0x000000ff
        /*042c*/ 	.word	0x00000088
        /*0430*/ 	.short	0x010a
        /*0432*/ 	.byte	0x08
	.zero		1


	//   ....[53]....
        /*0434*/ 	.word	0x00002420
        /*0438*/ 	.word	0x000000ff
        /*043c*/ 	.word	0x00000140
        /*0440*/ 	.short	0x010a
        /*0442*/ 	.byte	0x1e
	.zero		1


	//   ....[54]....
        /*0444*/ 	.word	0x000024e0
        /*0448*/ 	.word	0x000000ff
        /*044c*/ 	.word	0x00000000
        /*0450*/ 	.short	0x0101
        /*0452*/ 	.byte	0x04
	.zero		1


	//   ....[55]....
        /*0454*/ 	.word	0x00002ae0
        /*0458*/ 	.word	0x000000ff
        /*045c*/ 	.word	0x00000000
        /*0460*/ 	.short	0x010a
        /*0462*/ 	.byte	0x04
	.zero		1


	//   ....[56]....
        /*0464*/ 	.word	0x00002b80
        /*0468*/ 	.word	0x000000ff
        /*046c*/ 	.word	0x00000000
        /*0470*/ 	.short	0x010a
        /*0472*/ 	.byte	0x05
	.zero		1


	//   ....[57]....
        /*0474*/ 	.word	0x00002c20
        /*0478*/ 	.word	0x000000ff
        /*047c*/ 	.word	0x00000000
        /*0480*/ 	.short	0x010a
        /*0482*/ 	.byte	0x05
	.zero		1


	//   ....[58]....
        /*0484*/ 	.word	0x00002cc0
        /*0488*/ 	.word	0x000000ff
        /*048c*/ 	.word	0x00000000
        /*0490*/ 	.short	0x010a
        /*0492*/ 	.byte	0x05
	.zero		1


	//   ....[59]....
        /*0494*/ 	.word	0x00002d60
        /*0498*/ 	.word	0x000000ff
        /*049c*/ 	.word	0x00000000
        /*04a0*/ 	.short	0x010a
        /*04a2*/ 	.byte	0x05
	.zero		1


	//   ....[60]....
        /*04a4*/ 	.word	0x00002e00
        /*04a8*/ 	.word	0x000000ff
        /*04ac*/ 	.word	0x00000000
        /*04b0*/ 	.short	0x010a
        /*04b2*/ 	.byte	0x05
	.zero		1


	//   ....[61]....
        /*04b4*/ 	.word	0x00002ea0
        /*04b8*/ 	.word	0x000000ff
        /*04bc*/ 	.word	0x00000000
        /*04c0*/ 	.short	0x010a
        /*04c2*/ 	.byte	0x05
	.zero		1


	//   ....[62]....
        /*04c4*/ 	.word	0x00002f40
        /*04c8*/ 	.word	0x000000ff
        /*04cc*/ 	.word	0x00000000
        /*04d0*/ 	.short	0x010a
        /*04d2*/ 	.byte	0x05
	.zero		1


	//   ....[63]....
        /*04d4*/ 	.word	0x00002fe0
        /*04d8*/ 	.word	0x000000ff
        /*04dc*/ 	.word	0x00000000
        /*04e0*/ 	.short	0x010a
        /*04e2*/ 	.byte	0x05
	.zero		1


	//   ....[64]....
        /*04e4*/ 	.word	0x00003080
        /*04e8*/ 	.word	0x000000ff
        /*04ec*/ 	.word	0x00000000
        /*04f0*/ 	.short	0x010a
        /*04f2*/ 	.byte	0x05
	.zero		1


	//   ....[65]....
        /*04f4*/ 	.word	0x00003120
        /*04f8*/ 	.word	0x000000ff
        /*04fc*/ 	.word	0x00000000
        /*0500*/ 	.short	0x010a
        /*0502*/ 	.byte	0x05
	.zero		1


	//   ....[66]....
        /*0504*/ 	.word	0x000031c0
        /*0508*/ 	.word	0x000000ff
        /*050c*/ 	.word	0x00000000
        /*0510*/ 	.short	0x010a
        /*0512*/ 	.byte	0x05
	.zero		1


	//   ....[67]....
        /*0514*/ 	.word	0x00003260
        /*0518*/ 	.word	0x000000ff
        /*051c*/ 	.word	0x00000000
        /*0520*/ 	.short	0x010a
        /*0522*/ 	.byte	0x05
	.zero		1


	//   ....[68]....
        /*0524*/ 	.word	0x00003300
        /*0528*/ 	.word	0x000000ff
        /*052c*/ 	.word	0x00000000
        /*0530*/ 	.short	0x010a
        /*0532*/ 	.byte	0x05
	.zero		1


	//   ....[69]....
        /*0534*/ 	.word	0x000033a0
        /*0538*/ 	.word	0x000000ff
        /*053c*/ 	.word	0x00000000
        /*0540*/ 	.short	0x010a
        /*0542*/ 	.byte	0x05
	.zero		1


	//   ....[70]....
        /*0544*/ 	.word	0x00003440
        /*0548*/ 	.word	0x000000ff
        /*054c*/ 	.word	0x00000000
        /*0550*/ 	.short	0x010a
        /*0552*/ 	.byte	0x05
	.zero		1


	//   ....[71]....
        /*0554*/ 	.word	0x000034f0
        /*0558*/ 	.word	0x00000000
        /*055c*/ 	.word	0x00000000
        /*0560*/ 	.short	0x010a
        /*0562*/ 	.byte	0xff
	.zero		1


	//   ....[72]....
        /*0564*/ 	.word	0x00003640
        /*0568*/ 	.word	0x000000ff
        /*056c*/ 	.word	0x00000148
        /*0570*/ 	.short	0x010a
        /*0572*/ 	.byte	0x04
	.zero		1


	//   ....[73]....
        /*0574*/ 	.word	0x000036e0
        /*0578*/ 	.word	0x000000ff
        /*057c*/ 	.word	0x00000140
        /*0580*/ 	.short	0x010a
        /*0582*/ 	.byte	0x04
	.zero		1


	//   ....[74]....
        /*0584*/ 	.word	0x00003780
        /*0588*/ 	.word	0x000000ff
        /*058c*/ 	.word	0x00000000
        /*0590*/ 	.short	0x0101
        /*0592*/ 	.byte	0x05
	.zero		1


	//   ....[75]....
        /*0594*/ 	.word	0x000037c0
        /*0598*/ 	.word	0x000000ff
        /*059c*/ 	.word	0x00000148
        /*05a0*/ 	.short	0x0106
        /*05a2*/ 	.byte	0x04
	.zero		1


	//   ....[76]....
        /*05a4*/ 	.word	0x00003800
        /*05a8*/ 	.word	0x00000000
        /*05ac*/ 	.word	0x00000148
        /*05b0*/ 	.short	0x010a
        /*05b2*/ 	.byte	0xff
	.zero		1


	//   ....[77]....
        /*05b4*/ 	.word	0x00003d30
        /*05b8*/ 	.word	0x000000ff
        /*05bc*/ 	.word	0x00000140
        /*05c0*/ 	.short	0x010a
        /*05c2*/ 	.byte	0x12
	.zero		1


	//   ....[78]....
        /*05c4*/ 	.word	0x00003de0
        /*05c8*/ 	.word	0x000000ff
        /*05cc*/ 	.word	0x00000000
        /*05d0*/ 	.short	0x0101
        /*05d2*/ 	.byte	0x17
	.zero		1


	//   ....[79]....
        /*05d4*/ 	.word	0x00003df0
        /*05d8*/ 	.word	0x000000ff
        /*05dc*/ 	.word	0x00000160
        /*05e0*/ 	.short	0x010a
        /*05e2*/ 	.byte	0x16
	.zero		1


	//   ....[80]....
        /*05e4*/ 	.word	0x00003e80
        /*05e8*/ 	.word	0x000000ff
        /*05ec*/ 	.word	0x00000000
        /*05f0*/ 	.short	0x010a
        /*05f2*/ 	.byte	0x04
	.zero		1


	//   ....[81]....
        /*05f4*/ 	.word	0x00003ef0
        /*05f8*/ 	.word	0x000000ff
        /*05fc*/ 	.word	0x00000000
        /*0600*/ 	.short	0x010a
        /*0602*/ 	.byte	0x10
	.zero		1


	//   ....[82]....
        /*0604*/ 	.word	0x00004030
        /*0608*/ 	.word	0x000000ff
        /*060c*/ 	.word	0x00000000
        /*0610*/ 	.short	0x010a
        /*0612*/ 	.byte	0x04
	.zero		1


	//   ....[83]....
        /*0614*/ 	.word	0x00004280
        /*0618*/ 	.word	0x000000ff
        /*061c*/ 	.word	0x00000000
        /*0620*/ 	.short	0x010a
        /*0622*/ 	.byte	0x04
	.zero		1


	//   ....[84]....
        /*0624*/ 	.word	0x00004310
        /*0628*/ 	.word	0x000000ff
        /*062c*/ 	.word	0x00000000
        /*0630*/ 	.short	0x010a
        /*0632*/ 	.byte	0x04
	.zero		1


	//   ....[85]....
        /*0634*/ 	.word	0x000048a0
        /*0638*/ 	.word	0x000000ff
        /*063c*/ 	.word	0x00000140
        /*0640*/ 	.short	0x010a
        /*0642*/ 	.byte	0x16
	.zero		1


	//   ....[86]....
        /*0644*/ 	.word	0x00004940
        /*0648*/ 	.word	0x000000ff
        /*064c*/ 	.word	0x00000000
        /*0650*/ 	.short	0x0101
        /*0652*/ 	.byte	0x2d
	.zero		1


	//   ....[87]....
        /*0654*/ 	.word	0x00004e90
        /*0658*/ 	.word	0x000000ff
        /*065c*/ 	.word	0x00000138
        /*0660*/ 	.short	0x010a
        /*0662*/ 	.byte	0x16
	.zero		1


	//   ....[88]....
        /*0664*/ 	.word	0x00005030
        /*0668*/ 	.word	0x000000ff
        /*066c*/ 	.word	0x00000120
        /*0670*/ 	.short	0x010a
        /*0672*/ 	.byte	0x16
	.zero		1


	//   ....[89]....
        /*0674*/ 	.word	0x00005320
        /*0678*/ 	.word	0x000000ff
        /*067c*/ 	.word	0x00000110
        /*0680*/ 	.short	0x010b
        /*0682*/ 	.byte	0x16
	.zero		1


	//   ....[90]....
        /*0684*/ 	.word	0x00005330
        /*0688*/ 	.word	0x000000ff
        /*068c*/ 	.word	0x00000000
        /*0690*/ 	.short	0x0101
        /*0692*/ 	.byte	0x2f
	.zero		1


	//   ....[91]....
        /*0694*/ 	.word	0x00005340
        /*0698*/ 	.word	0x000000ff
        /*069c*/ 	.word	0x00000128
        /*06a0*/ 	.short	0x010a
        /*06a2*/ 	.byte	0x16
	.zero		1


	//   ....[92]....
        /*06a4*/ 	.word	0x000054f0
        /*06a8*/ 	.word	0x000000ff
        /*06ac*/ 	.word	0x00000118
        /*06b0*/ 	.short	0x010b
        /*06b2*/ 	.byte	0x16
	.zero		1


	//   ....[93]....
        /*06b4*/ 	.word	0x00005500
        /*06b8*/ 	.word	0x000000ff
        /*06bc*/ 	.word	0x00000000
        /*06c0*/ 	.short	0x0101
        /*06c2*/ 	.byte	0x2e
	.zero		1


	//   ....[94]....
        /*06c4*/ 	.word	0x00005530
        /*06c8*/ 	.word	0x000000ff
        /*06cc*/ 	.word	0x00000120
        /*06d0*/ 	.short	0x010a
        /*06d2*/ 	.byte	0x16
	.zero		1


	//   ....[95]....
        /*06d4*/ 	.word	0x00005570
        /*06d8*/ 	.word	0x00000000
        /*06dc*/ 	.word	0x00000128
        /*06e0*/ 	.short	0x010a
        /*06e2*/ 	.byte	0xff
	.zero		1


	//   ....[96]....
        /*06e4*/ 	.word	0x00005950
        /*06e8*/ 	.word	0x000000ff
        /*06ec*/ 	.word	0x00000140
        /*06f0*/ 	.short	0x010a
        /*06f2*/ 	.byte	0x31
	.zero		1


	//   ....[97]....
        /*06f4*/ 	.word	0x00005a20
        /*06f8*/ 	.word	0x000000ff
        /*06fc*/ 	.word	0x00000000
        /*0700*/ 	.short	0x0101
        /*0702*/ 	.byte	0x04
	.zero		1


	//   ....[98]....
        /*0704*/ 	.word	0x00006660
        /*0708*/ 	.word	0x00000000
        /*070c*/ 	.word	0x00000110
        /*0710*/ 	.short	0x010a
        /*0712*/ 	.byte	0xff
	.zero		1


	//   ....[99]....
        /*0714*/ 	.word	0x00006710
        /*0718*/ 	.word	0x00000075
        /*071c*/ 	.word	0x00000150
        /*0720*/ 	.short	0x010a
        /*0722*/ 	.byte	0xff
	.zero		1


	//   ....[100]....
        /*0724*/ 	.word	0x00006940
        /*0728*/ 	.word	0x00000000
        /*072c*/ 	.word	0x00000110
        /*0730*/ 	.short	0x010a
        /*0732*/ 	.byte	0xff
	.zero		1


	//   ....[101]....
        /*0734*/ 	.word	0x00006a70
        /*0738*/ 	.word	0x00000002
        /*073c*/ 	.word	0x00000000
        /*0740*/ 	.short	0x0101
        /*0742*/ 	.byte	0xff
	.zero		1


	//   ....[102]....
        /*0744*/ 	.word	0x00006ad0
        /*0748*/ 	.word	0x00000075
        /*074c*/ 	.word	0x00000150
        /*0750*/ 	.short	0x010a
        /*0752*/ 	.byte	0xff
	.zero		1


	//   ....[103]....
        /*0754*/ 	.word	0x00007670
        /*0758*/ 	.word	0x0000007d
        /*075c*/ 	.word	0x00000110
        /*0760*/ 	.short	0x010a
        /*0762*/ 	.byte	0xff
	.zero		1


	//   ....[104]....
        /*0764*/ 	.word	0x00007740
        /*0768*/ 	.word	0x0000007d
        /*076c*/ 	.word	0x00000110
        /*0770*/ 	.short	0x010a
        /*0772*/ 	.byte	0xff
	.zero		1


	//   ....[105]....
        /*0774*/ 	.word	0x00007850
        /*0778*/ 	.word	0x00000000
        /*077c*/ 	.word	0x00000000
        /*0780*/ 	.short	0x0101
        /*0782*/ 	.byte	0xff
	.zero		1


	//   ....[106]....
        /*0784*/ 	.word	0x00007ce0
        /*0788*/ 	.word	0x000000ff
        /*078c*/ 	.word	0x00000000
        /*0790*/ 	.short	0x0101
        /*0792*/ 	.byte	0x04
	.zero		1


	//   ....[107]....
        /*0794*/ 	.word	0x00008510
        /*0798*/ 	.word	0x00000000
        /*079c*/ 	.word	0x00000088
        /*07a0*/ 	.short	0x010a
        /*07a2*/ 	.byte	0xff
	.zero		1


	//   ....[108]....
        /*07a4*/ 	.word	0x00008570
        /*07a8*/ 	.word	0x00000000
        /*07ac*/ 	.word	0x00000088
        /*07b0*/ 	.short	0x010a
        /*07b2*/ 	.byte	0xff
	.zero		1


	//   ....[109]....
        /*07b4*/ 	.word	0x000085d0
        /*07b8*/ 	.word	0x00000000
        /*07bc*/ 	.word	0x00000140
        /*07c0*/ 	.short	0x010a
        /*07c2*/ 	.byte	0xff
	.zero		1


	//   ....[110]....
        /*07c4*/ 	.word	0x00008630
        /*07c8*/ 	.word	0x00000000
        /*07cc*/ 	.word	0x00000000
        /*07d0*/ 	.short	0x010a
        /*07d2*/ 	.byte	0xff
	.zero		1


	//   ....[111]....
        /*07d4*/ 	.word	0x00008690
        /*07d8*/ 	.word	0x00000000
        /*07dc*/ 	.word	0x00000000
        /*07e0*/ 	.short	0x010a
        /*07e2*/ 	.byte	0xff
	.zero		1


	//   ....[112]....
        /*07e4*/ 	.word	0x000086f0
        /*07e8*/ 	.word	0x00000000
        /*07ec*/ 	.word	0x00000000
        /*07f0*/ 	.short	0x010a
        /*07f2*/ 	.byte	0xff
	.zero		1


	//   ....[113]....
        /*07f4*/ 	.word	0x00008750
        /*07f8*/ 	.word	0x00000000
        /*07fc*/ 	.word	0x00000000
        /*0800*/ 	.short	0x010a
        /*0802*/ 	.byte	0xff
	.zero		1


	//   ....[114]....
        /*0804*/ 	.word	0x000087b0
        /*0808*/ 	.word	0x00000000
        /*080c*/ 	.word	0x00000000
        /*0810*/ 	.short	0x010a
        /*0812*/ 	.byte	0xff
	.zero		1


	//   ....[115]....
        /*0814*/ 	.word	0x00008810
        /*0818*/ 	.word	0x00000000
        /*081c*/ 	.word	0x00000000
        /*0820*/ 	.short	0x010a
        /*0822*/ 	.byte	0xff
	.zero		1


	//   ....[116]....
        /*0824*/ 	.word	0x00008870
        /*0828*/ 	.word	0x00000000
        /*082c*/ 	.word	0x00000000
        /*0830*/ 	.short	0x010a
        /*0832*/ 	.byte	0xff
	.zero		1


	//   ....[117]....
        /*0834*/ 	.word	0x000088d0
        /*0838*/ 	.word	0x00000000
        /*083c*/ 	.word	0x00000000
        /*0840*/ 	.short	0x010a
        /*0842*/ 	.byte	0xff
	.zero		1


	//   ....[118]....
        /*0844*/ 	.word	0x00008930
        /*0848*/ 	.word	0x00000000
        /*084c*/ 	.word	0x00000000
        /*0850*/ 	.short	0x010a
        /*0852*/ 	.byte	0xff
	.zero		1


	//   ....[119]....
        /*0854*/ 	.word	0x00008990
        /*0858*/ 	.word	0x00000000
        /*085c*/ 	.word	0x00000000
        /*0860*/ 	.short	0x010a
        /*0862*/ 	.byte	0xff
	.zero		1


	//   ....[120]....
        /*0864*/ 	.word	0x000089f0
        /*0868*/ 	.word	0x00000000
        /*086c*/ 	.word	0x00000000
        /*0870*/ 	.short	0x010a
        /*0872*/ 	.byte	0xff
	.zero		1


	//   ....[121]....
        /*0874*/ 	.word	0x00008a50
        /*0878*/ 	.word	0x00000000
        /*087c*/ 	.word	0x00000000
        /*0880*/ 	.short	0x010a
        /*0882*/ 	.byte	0xff
	.zero		1


	//   ....[122]....
        /*0884*/ 	.word	0x00008ab0
        /*0888*/ 	.word	0x00000000
        /*088c*/ 	.word	0x00000000
        /*0890*/ 	.short	0x010a
        /*0892*/ 	.byte	0xff
	.zero		1


	//   ....[123]....
        /*0894*/ 	.word	0x00008b10
        /*0898*/ 	.word	0x00000000
        /*089c*/ 	.word	0x00000000
        /*08a0*/ 	.short	0x010a
        /*08a2*/ 	.byte	0xff
	.zero		1


	//   ....[124]....
        /*08a4*/ 	.word	0x00008b70
        /*08a8*/ 	.word	0x00000000
        /*08ac*/ 	.word	0x00000000
        /*08b0*/ 	.short	0x010a
        /*08b2*/ 	.byte	0xff
	.zero		1


	//   ....[125]....
        /*08b4*/ 	.word	0x00008bd0
        /*08b8*/ 	.word	0x00000000
        /*08bc*/ 	.word	0x00000000
        /*08c0*/ 	.short	0x010a
        /*08c2*/ 	.byte	0xff
	.zero		1


	//   ....[126]....
        /*08c4*/ 	.word	0x00008c30
        /*08c8*/ 	.word	0x00000004
        /*08cc*/ 	.word	0x00000148
        /*08d0*/ 	.short	0x010a
        /*08d2*/ 	.byte	0xff
	.zero		1


	//   ....[127]....
        /*08d4*/ 	.word	0x00008c90
        /*08d8*/ 	.word	0x00000004
        /*08dc*/ 	.word	0x00000140
        /*08e0*/ 	.short	0x010a
        /*08e2*/ 	.byte	0xff
	.zero		1


	//   ....[128]....
        /*08e4*/ 	.word	0x00008cf0
        /*08e8*/ 	.word	0x00000000
        /*08ec*/ 	.word	0x00000140
        /*08f0*/ 	.short	0x010a
        /*08f2*/ 	.byte	0xff
	.zero		1


	//   ....[129]....
        /*08f4*/ 	.word	0x00008d50
        /*08f8*/ 	.word	0x00000005
        /*08fc*/ 	.word	0x00000160
        /*0900*/ 	.short	0x010a
        /*0902*/ 	.byte	0xff
	.zero		1


	//   ....[130]....
        /*0904*/ 	.word	0x00008db0
        /*0908*/ 	.word	0x00000000
        /*090c*/ 	.word	0x00000000
        /*0910*/ 	.short	0x010a
        /*0912*/ 	.byte	0xff
	.zero		1


	//   ....[131]....
        /*0914*/ 	.word	0x00008e10
        /*0918*/ 	.word	0x00000000
        /*091c*/ 	.word	0x00000000
        /*0920*/ 	.short	0x010a
        /*0922*/ 	.byte	0xff
	.zero		1


	//   ....[132]....
        /*0924*/ 	.word	0x00008e70
        /*0928*/ 	.word	0x00000000
        /*092c*/ 	.word	0x00000000
        /*0930*/ 	.short	0x010a
        /*0932*/ 	.byte	0xff
	.zero		1


	//   ....[133]....
        /*0934*/ 	.word	0x00008ed0
        /*0938*/ 	.word	0x00000000
        /*093c*/ 	.word	0x00000140
        /*0940*/ 	.short	0x010a
        /*0942*/ 	.byte	0xff
	.zero		1


	//   ....[134]....
        /*0944*/ 	.word	0x00008f30
        /*0948*/ 	.word	0x00000000
        /*094c*/ 	.word	0x00000138
        /*0950*/ 	.short	0x010a
        /*0952*/ 	.byte	0xff
	.zero		1


	//   ....[135]....
        /*0954*/ 	.word	0x00008f90
        /*0958*/ 	.word	0x00000002
        /*095c*/ 	.word	0x00000120
        /*0960*/ 	.short	0x010a
        /*0962*/ 	.byte	0xff
	.zero		1


	//   ....[136]....
        /*0964*/ 	.word	0x00008ff0
        /*0968*/ 	.word	0x00000000
        /*096c*/ 	.word	0x00000128
        /*0970*/ 	.short	0x010a
        /*0972*/ 	.byte	0xff
	.zero		1


	//   ....[137]....
        /*0974*/ 	.word	0x00009050
        /*0978*/ 	.word	0x00000000
        /*097c*/ 	.word	0x00000120
        /*0980*/ 	.short	0x010a
        /*0982*/ 	.byte	0xff
	.zero		1


	//   ....[138]....
        /*0984*/ 	.word	0x000090b0
        /*0988*/ 	.word	0x00000000
        /*098c*/ 	.word	0x00000140
        /*0990*/ 	.short	0x010a
        /*0992*/ 	.byte	0xff
	.zero		1


	//   ....[139]....
        /*0994*/ 	.word	0x00009100
        /*0998*/ 	.word	0x00000000
        /*099c*/ 	.word	0x00000110
        /*09a0*/ 	.short	0x010a
        /*09a2*/ 	.byte	0xff
	.zero		1


	//   ....[140]....
        /*09a4*/ 	.word	0x00009150
        /*09a8*/ 	.word	0x00000075
        /*09ac*/ 	.word	0x00000150
        /*09b0*/ 	.short	0x010a
        /*09b2*/ 	.byte	0xff
	.zero		1


	//   ....[141]....
        /*09b4*/ 	.word	0x000091a0
        /*09b8*/ 	.word	0x0000007d
        /*09bc*/ 	.word	0x00000110
        /*09c0*/ 	.short	0x010a
        /*09c2*/ 	.byte	0xff
	.zero		1


	//----- nvinfo : EIATTR_NUM_MBARRIERS
	.align		4
.L_47:
        /*09c4*/ 	.byte	0x03, 0x38
        /*09c6*/ 	.short	0x002e


	//----- nvinfo : EIATTR_EXIT_INSTR_OFFSETS
	.align		4
        /*09c8*/ 	.byte	0x04, 0x1c
        /*09ca*/ 	.short	(.L_49 - .L_48)


	//   ....[0]....
.L_48:
        /*09cc*/ 	.word	0x00003520


	//   ....[1]....
        /*09d0*/ 	.word	0x000037d0


	//   ....[2]....
        /*09d4*/ 	.word	0x00003830


	//   ....[3]....
        /*09d8*/ 	.word	0x00004580


	//   ....[4]....
        /*09dc*/ 	.word	0x000055a0


	//   ....[5]....
        /*09e0*/ 	.word	0x000055e0


	//   ....[6]....
        /*09e4*/ 	.word	0x000084f0


	//----- nvinfo : EIATTR_MAX_THREADS
	.align		4
.L_49:
        /*09e8*/ 	.byte	0x04, 0x05
        /*09ea*/ 	.short	(.L_51 - .L_50)
.L_50:
        /*09ec*/ 	.word	0x00000100
        /*09f0*/ 	.word	0x00000001
        /*09f4*/ 	.word	0x00000001


	//----- nvinfo : EIATTR_CRS_STACK_SIZE
	.align		4
.L_51:
        /*09f8*/ 	.byte	0x04, 0x1e
        /*09fa*/ 	.short	(.L_53 - .L_52)
.L_52:
        /*09fc*/ 	.word	0x00000000


	//----- nvinfo : EIATTR_CBANK_PARAM_SIZE
	.align		4
.L_53:
        /*0a00*/ 	.byte	0x03, 0x19
        /*0a02*/ 	.short	0x0900


	//----- nvinfo : EIATTR_PARAM_CBANK
	.align		4
        /*0a04*/ 	.byte	0x04, 0x0a
        /*0a06*/ 	.short	(.L_55 - .L_54)
	.align		4
.L_54:
        /*0a08*/ 	.word	index@(.nv.constant0._ZN7cutlass13device_kernelINS_4conv6kernel13ConvUniversalINS1_16ConvProblemShapeILNS1_8OperatorE0ELi3EEENS1_10collective14CollectiveConvINS1_47MainloopSm100TmaUmmaWarpSpecializedImplicitGemmILS5_0ELi17ELi3ELi1ELi2EN4cute5tupleIJNSA_1CILi1EEESD_SD_EEEEENSB_IJNSC_ILi64EEENSC_ILi128EEENSB_IJSG_EEEEEENS_12float_e4m3_tESK_NSA_8TiledMMAINSA_8MMA_AtomIJNSA_10MMA_TraitsINSA_19SM100_MMA_F8F6F4_SSEJSK_SK_fSG_SH_NSA_17integral_constantINSA_4UMMA5MajorELSR_0EEESS_NSP_INSQ_7ScaleInELST_0EEESU_EEEEEENSA_6LayoutISE_NSB_IJNSC_ILi0EEESY_SY_EEEEENSB_IJNSA_10UnderscoreES11_S11_EEEEENS7_6detail27Sm100ImplicitGemmTileTraitsINSA_20SM90_TMA_LOAD_IM2COLENSA_14ComposedLayoutINSA_7SwizzleILi2ELi4ELi3EEENSA_18smem_ptr_flag_bitsILi8EEENSX_INSB_IJNSC_ILi8EEESG_EEENSB_IJSG_SD_EEEEEEEvEENS15_INSA_13SM90_TMA_LOADES1G_vEEEENS_8epilogue10collective18CollectiveEpilogueINS1L_23Sm100TmaWarpSpecializedILi2ELi2ELi32ELb0ELb0EEEJSJ_NSB_IJNSX_ISG_SD_EES1Q_EEESK_NSB_IJNSB_IJllllEEESD_SY_EEESK_S1T_NS1L_6fusion15FusionCallbacksIS1P_NS1U_17LinearCombinationISK_fSK_fLNS_15FloatRoundStyleE2EEESJ_S1R_JEEENSA_5SM1004TMEM4LOAD26SM100_TMEM_LOAD_16dp32b32xES16_S1G_NSA_39AutoVectorizingCopyWithAssumedAlignmentILi128EEENSA_21SM90_TMA_STORE_IM2COLES1G_S25_S25_EEEvvEEEEvNT_6ParamsE)
        /*0a0c*/ 	.short	0x0380
        /*0a0e*/ 	.short	0x0900


	//----- nvinfo : EIATTR_SW_WAR
	.align		4
.L_55:
        /*0a10*/ 	.byte	0x04, 0x36
        /*0a12*/ 	.short	(.L_57 - .L_56)
.L_56:
        /*0a14*/ 	.word	0x00000008
.L_57:


//--------------------- .nv.callgraph             --------------------------
	.section	.nv.callgraph,"",@"SHT_CUDA_CALLGRAPH"
	.align	4
	.sectionentsize	8
	.align		4
        /*0000*/ 	.word	0x00000000
	.align		4
        /*0004*/ 	.word	0xffffffff
	.align		4
        /*0008*/ 	.word	index@(_ZN7cutlass13device_kernelINS_4conv6kernel13ConvUniversalINS1_16ConvProblemShapeILNS1_8OperatorE0ELi3EEENS1_10collective14CollectiveConvINS1_47MainloopSm100TmaUmmaWarpSpecializedImplicitGemmILS5_0ELi17ELi3ELi1ELi2EN4cute5tupleIJNSA_1CILi1EEESD_SD_EEEEENSB_IJNSC_ILi64EEENSC_ILi128EEENSB_IJSG_EEEEEENS_12float_e4m3_tESK_NSA_8TiledMMAINSA_8MMA_AtomIJNSA_10MMA_TraitsINSA_19SM100_MMA_F8F6F4_SSEJSK_SK_fSG_SH_NSA_17integral_constantINSA_4UMMA5MajorELSR_0EEESS_NSP_INSQ_7ScaleInELST_0EEESU_EEEEEENSA_6LayoutISE_NSB_IJNSC_ILi0EEESY_SY_EEEEENSB_IJNSA_10UnderscoreES11_S11_EEEEENS7_6detail27Sm100ImplicitGemmTileTraitsINSA_20SM90_TMA_LOAD_IM2COLENSA_14ComposedLayoutINSA_7SwizzleILi2ELi4ELi3EEENSA_18smem_ptr_flag_bitsILi8EEENSX_INSB_IJNSC_ILi8EEESG_EEENSB_IJSG_SD_EEEEEEEvEENS15_INSA_13SM90_TMA_LOADES1G_vEEEENS_8epilogue10collective18CollectiveEpilogueINS1L_23Sm100TmaWarpSpecializedILi2ELi2ELi32ELb0ELb0EEEJSJ_NSB_IJNSX_ISG_SD_EES1Q_EEESK_NSB_IJNSB_IJllllEEESD_SY_EEESK_S1T_NS1L_6fusion15FusionCallbacksIS1P_NS1U_17LinearCombinationISK_fSK_fLNS_15FloatRoundStyleE2EEESJ_S1R_JEEENSA_5SM1004TMEM4LOAD26SM100_TMEM_LOAD_16dp32b32xES16_S1G_NSA_39AutoVectorizingCopyWithAssumedAlignmentILi128EEENSA_21SM90_TMA_STORE_IM2COLES1G_S25_S25_EEEvvEEEEvNT_6ParamsE)
	.align		4
        /*000c*/ 	.word	index@(__assertfail)
	.align		4
        /*0010*/ 	.word	0x00000000
	.align		4
        /*0014*/ 	.word	0xfffffffe
	.align		4
        /*0018*/ 	.word	0x00000000
	.align		4
        /*001c*/ 	.word	0xfffffffd
	.align		4
        /*0020*/ 	.word	0x00000000
	.align		4
        /*0024*/ 	.word	0xfffffffc


//--------------------- .nv.constant4             --------------------------
	.section	.nv.constant4,"a",@progbits
	.align	8
	.align		8
.nv.constant4:
        /*0000*/ 	.dword	__assertfail
	.align		8
        /*0008*/ 	.dword	__unnamed_1
	.align		8
        /*0010*/ 	.dword	__unnamed_2
	.align		8
        /*0018*/ 	.dword	_ZN39_INTERNAL_e3114eb1_4_k_cu_9c6c8f5e_31394cuda3std3__45__cpo5beginE
	.align		8
        /*0020*/ 	.dword	_ZN39_INTERNAL_e3114eb1_4_k_cu_9c6c8f5e_31394cuda3std3__45__cpo3endE
	.align		8
        /*0028*/ 	.dword	_ZN39_INTERNAL_e3114eb1_4_k_cu_9c6c8f5e_31394cuda3std3__45__cpo6cbeginE
	.align		8
        /*0030*/ 	.dword	_ZN39_INTERNAL_e3114eb1_4_k_cu_9c6c8f5e_31394cuda3std3__45__cpo4cendE
	.align		8
        /*0038*/ 	.dword	_ZN39_INTERNAL_e3114eb1_4_k_cu_9c6c8f5e_31394cuda3std3__441_GLOBAL__N__e3114eb1_4_k_cu_9c6c8f5e_31396ignoreE
	.align		8
        /*0040*/ 	.dword	_ZN39_INTERNAL_e3114eb1_4_k_cu_9c6c8f5e_31394cuda3std3__419piecewise_constructE
	.align		8
        /*0048*/ 	.dword	_ZN39_INTERNAL_e3114eb1_4_k_cu_9c6c8f5e_31394cuda3std3__48in_placeE
	.align		8
        /*0050*/ 	.dword	_ZN39_INTERNAL_e3114eb1_4_k_cu_9c6c8f5e_31394cuda3std6ranges3__45__cpo4swapE
	.align		8
        /*0058*/ 	.dword	_ZN39_INTERNAL_e3114eb1_4_k_cu_9c6c8f5e_31394cuda3std6ranges3__45__cpo9iter_moveE
	.align		8
        /*0060*/ 	.dword	_ZN39_INTERNAL_e3114eb1_4_k_cu_9c6c8f5e_31394cute7productE
	.align		8
        /*0068*/ 	.dword	_ZN39_INTERNAL_e3114eb1_4_k_cu_9c6c8f5e_31394cute1_E
	.align		8
        /*0070*/ 	.dword	$str$27
	.align		8
        /*0078*/ 	.dword	$str$28
	.align		8
        /*0080*/ 	.dword	$str$29
	.align		8
        /*0088*/ 	.dword	$str$30


//--------------------- .text._ZN7cutlass13device_kernelINS_4conv6kernel13ConvUniversalINS1_16ConvProblemShapeILNS1_8OperatorE0ELi3EEENS1_10collective14CollectiveConvINS1_47MainloopSm100TmaUmmaWarpSpecializedImplicitGemmILS5_0ELi17ELi3ELi1ELi2EN4cute5tupleIJNSA_1CILi1EEESD_SD_EEEEENSB_IJNSC_ILi64EEENSC_ILi128EEENSB_IJSG_EEEEEENS_12float_e4m3_tESK_NSA_8TiledMMAINSA_8MMA_AtomIJNSA_10MMA_TraitsINSA_19SM100_MMA_F8F6F4_SSEJSK_SK_fSG_SH_NSA_17integral_constantINSA_4UMMA5MajorELSR_0EEESS_NSP_INSQ_7ScaleInELST_0EEESU_EEEEEENSA_6LayoutISE_NSB_IJNSC_ILi0EEESY_SY_EEEEENSB_IJNSA_10UnderscoreES11_S11_EEEEENS7_6detail27Sm100ImplicitGemmTileTraitsINSA_20SM90_TMA_LOAD_IM2COLENSA_14ComposedLayoutINSA_7SwizzleILi2ELi4ELi3EEENSA_18smem_ptr_flag_bitsILi8EEENSX_INSB_IJNSC_ILi8EEESG_EEENSB_IJSG_SD_EEEEEEEvEENS15_INSA_13SM90_TMA_LOADES1G_vEEEENS_8epilogue10collective18CollectiveEpilogueINS1L_23Sm100TmaWarpSpecializedILi2ELi2ELi32ELb0ELb0EEEJSJ_NSB_IJNSX_ISG_SD_EES1Q_EEESK_NSB_IJNSB_IJllllEEESD_SY_EEESK_S1T_NS1L_6fusion15FusionCallbacksIS1P_NS1U_17LinearCombinationISK_fSK_fLNS_15FloatRoundStyleE2EEESJ_S1R_JEEENSA_5SM1004TMEM4LOAD26SM100_TMEM_LOAD_16dp32b32xES16_S1G_NSA_39AutoVectorizingCopyWithAssumedAlignmentILi128EEENSA_21SM90_TMA_STORE_IM2COLES1G_S25_S25_EEEvvEEEEvNT_6ParamsE --------------------------
	.section	.text._ZN7cutlass13device_kernelINS_4conv6kernel13ConvUniversalINS1_16ConvProblemShapeILNS1_8OperatorE0ELi3EEENS1_10collective14CollectiveConvINS1_47MainloopSm100TmaUmmaWarpSpecializedImplicitGemmILS5_0ELi17ELi3ELi1ELi2EN4cute5tupleIJNSA_1CILi1EEESD_SD_EEEEENSB_IJNSC_ILi64EEENSC_ILi128EEENSB_IJSG_EEEEEENS_12float_e4m3_tESK_NSA_8TiledMMAINSA_8MMA_AtomIJNSA_10MMA_TraitsINSA_19SM100_MMA_F8F6F4_SSEJSK_SK_fSG_SH_NSA_17integral_constantINSA_4UMMA5MajorELSR_0EEESS_NSP_INSQ_7ScaleInELST_0EEESU_EEEEEENSA_6LayoutISE_NSB_IJNSC_ILi0EEESY_SY_EEEEENSB_IJNSA_10UnderscoreES11_S11_EEEEENS7_6detail27Sm100ImplicitGemmTileTraitsINSA_20SM90_TMA_LOAD_IM2COLENSA_14ComposedLayoutINSA_7SwizzleILi2ELi4ELi3EEENSA_18smem_ptr_flag_bitsILi8EEENSX_INSB_IJNSC_ILi8EEESG_EEENSB_IJSG_SD_EEEEEEEvEENS15_INSA_13SM90_TMA_LOADES1G_vEEEENS_8epilogue10collective18CollectiveEpilogueINS1L_23Sm100TmaWarpSpecializedILi2ELi2ELi32ELb0ELb0EEEJSJ_NSB_IJNSX_ISG_SD_EES1Q_EEESK_NSB_IJNSB_IJllllEEESD_SY_EEESK_S1T_NS1L_6fusion15FusionCallbacksIS1P_NS1U_17LinearCombinationISK_fSK_fLNS_15FloatRoundStyleE2EEESJ_S1R_JEEENSA_5SM1004TMEM4LOAD26SM100_TMEM_LOAD_16dp32b32xES16_S1G_NSA_39AutoVectorizingCopyWithAssumedAlignmentILi128EEENSA_21SM90_TMA_STORE_IM2COLES1G_S25_S25_EEEvvEEEEvNT_6ParamsE,"ax",@progbits
	.align	128
.text._ZN7cutlass13device_kernelINS_4conv6kernel13ConvUniversalINS1_16ConvProblemShapeILNS1_8OperatorE0ELi3EEENS1_10collective14CollectiveConvINS1_47MainloopSm100TmaUmmaWarpSpecializedImplicitGemmILS5_0ELi17ELi3ELi1ELi2EN4cute5tupleIJNSA_1CILi1EEESD_SD_EEEEENSB_IJNSC_ILi64EEENSC_ILi128EEENSB_IJSG_EEEEEENS_12float_e4m3_tESK_NSA_8TiledMMAINSA_8MMA_AtomIJNSA_10MMA_TraitsINSA_19SM100_MMA_F8F6F4_SSEJSK_SK_fSG_SH_NSA_17integral_constantINSA_4UMMA5MajorELSR_0EEESS_NSP_INSQ_7ScaleInELST_0EEESU_EEEEEENSA_6LayoutISE_NSB_IJNSC_ILi0EEESY_SY_EEEEENSB_IJNSA_10UnderscoreES11_S11_EEEEENS7_6detail27Sm100ImplicitGemmTileTraitsINSA_20SM90_TMA_LOAD_IM2COLENSA_14ComposedLayoutINSA_7SwizzleILi2ELi4ELi3EEENSA_18smem_ptr_flag_bitsILi8EEENSX_INSB_IJNSC_ILi8EEESG_EEENSB_IJSG_SD_EEEEEEEvEENS15_INSA_13SM90_TMA_LOADES1G_vEEEENS_8epilogue10collective18CollectiveEpilogueINS1L_23Sm100TmaWarpSpecializedILi2ELi2ELi32ELb0ELb0EEEJSJ_NSB_IJNSX_ISG_SD_EES1Q_EEESK_NSB_IJNSB_IJllllEEESD_SY_EEESK_S1T_NS1L_6fusion15FusionCallbacksIS1P_NS1U_17LinearCombinationISK_fSK_fLNS_15FloatRoundStyleE2EEESJ_S1R_JEEENSA_5SM1004TMEM4LOAD26SM100_TMEM_LOAD_16dp32b32xES16_S1G_NSA_39AutoVectorizingCopyWithAssumedAlignmentILi128EEENSA_21SM90_TMA_STORE_IM2COLES1G_S25_S25_EEEvvEEEEvNT_6ParamsE:
        .type           _ZN7cutlass13device_kernelINS_4conv6kernel13ConvUniversalINS1_16ConvProblemShapeILNS1_8OperatorE0ELi3EEENS1_10collective14CollectiveConvINS1_47MainloopSm100TmaUmmaWarpSpecializedImplicitGemmILS5_0ELi17ELi3ELi1ELi2EN4cute5tupleIJNSA_1CILi1EEESD_SD_EEEEENSB_IJNSC_ILi64EEENSC_ILi128EEENSB_IJSG_EEEEEENS_12float_e4m3_tESK_NSA_8TiledMMAINSA_8MMA_AtomIJNSA_10MMA_TraitsINSA_19SM100_MMA_F8F6F4_SSEJSK_SK_fSG_SH_NSA_17integral_constantINSA_4UMMA5MajorELSR_0EEESS_NSP_INSQ_7ScaleInELST_0EEESU_EEEEEENSA_6LayoutISE_NSB_IJNSC_ILi0EEESY_SY_EEEEENSB_IJNSA_10UnderscoreES11_S11_EEEEENS7_6detail27Sm100ImplicitGemmTileTraitsINSA_20SM90_TMA_LOAD_IM2COLENSA_14ComposedLayoutINSA_7SwizzleILi2ELi4ELi3EEENSA_18smem_ptr_flag_bitsILi8EEENSX_INSB_IJNSC_ILi8EEESG_EEENSB_IJSG_SD_EEEEEEEvEENS15_INSA_13SM90_TMA_LOADES1G_vEEEENS_8epilogue10collective18CollectiveEpilogueINS1L_23Sm100TmaWarpSpecializedILi2ELi2ELi32ELb0ELb0EEEJSJ_NSB_IJNSX_ISG_SD_EES1Q_EEESK_NSB_IJNSB_IJllllEEESD_SY_EEESK_S1T_NS1L_6fusion15FusionCallbacksIS1P_NS1U_17LinearCombinationISK_fSK_fLNS_15FloatRoundStyleE2EEESJ_S1R_JEEENSA_5SM1004TMEM4LOAD26SM100_TMEM_LOAD_16dp32b32xES16_S1G_NSA_39AutoVectorizingCopyWithAssumedAlignmentILi128EEENSA_21SM90_TMA_STORE_IM2COLES1G_S25_S25_EEEvvEEEEvNT_6ParamsE,@function
        .size           _ZN7cutlass13device_kernelINS_4conv6kernel13ConvUniversalINS1_16ConvProblemShapeILNS1_8OperatorE0ELi3EEENS1_10collective14CollectiveConvINS1_47MainloopSm100TmaUmmaWarpSpecializedImplicitGemmILS5_0ELi17ELi3ELi1ELi2EN4cute5tupleIJNSA_1CILi1EEESD_SD_EEEEENSB_IJNSC_ILi64EEENSC_ILi128EEENSB_IJSG_EEEEEENS_12float_e4m3_tESK_NSA_8TiledMMAINSA_8MMA_AtomIJNSA_10MMA_TraitsINSA_19SM100_MMA_F8F6F4_SSEJSK_SK_fSG_SH_NSA_17integral_constantINSA_4UMMA5MajorELSR_0EEESS_NSP_INSQ_7ScaleInELST_0EEESU_EEEEEENSA_6LayoutISE_NSB_IJNSC_ILi0EEESY_SY_EEEEENSB_IJNSA_10UnderscoreES11_S11_EEEEENS7_6detail27Sm100ImplicitGemmTileTraitsINSA_20SM90_TMA_LOAD_IM2COLENSA_14ComposedLayoutINSA_7SwizzleILi2ELi4ELi3EEENSA_18smem_ptr_flag_bitsILi8EEENSX_INSB_IJNSC_ILi8EEESG_EEENSB_IJSG_SD_EEEEEEEvEENS15_INSA_13SM90_TMA_LOADES1G_vEEEENS_8epilogue10collective18CollectiveEpilogueINS1L_23Sm100TmaWarpSpecializedILi2ELi2ELi32ELb0ELb0EEEJSJ_NSB_IJNSX_ISG_SD_EES1Q_EEESK_NSB_IJNSB_IJllllEEESD_SY_EEESK_S1T_NS1L_6fusion15FusionCallbacksIS1P_NS1U_17LinearCombinationISK_fSK_fLNS_15FloatRoundStyleE2EEESJ_S1R_JEEENSA_5SM1004TMEM4LOAD26SM100_TMEM_LOAD_16dp32b32xES16_S1G_NSA_39AutoVectorizingCopyWithAssumedAlignmentILi128EEENSA_21SM90_TMA_STORE_IM2COLES1G_S25_S25_EEEvvEEEEvNT_6ParamsE,(.L_x_173 - _ZN7cutlass13device_kernelINS_4conv6kernel13ConvUniversalINS1_16ConvProblemShapeILNS1_8OperatorE0ELi3EEENS1_10collective14CollectiveConvINS1_47MainloopSm100TmaUmmaWarpSpecializedImplicitGemmILS5_0ELi17ELi3ELi1ELi2EN4cute5tupleIJNSA_1CILi1EEESD_SD_EEEEENSB_IJNSC_ILi64EEENSC_ILi128EEENSB_IJSG_EEEEEENS_12float_e4m3_tESK_NSA_8TiledMMAINSA_8MMA_AtomIJNSA_10MMA_TraitsINSA_19SM100_MMA_F8F6F4_SSEJSK_SK_fSG_SH_NSA_17integral_constantINSA_4UMMA5MajorELSR_0EEESS_NSP_INSQ_7ScaleInELST_0EEESU_EEEEEENSA_6LayoutISE_NSB_IJNSC_ILi0EEESY_SY_EEEEENSB_IJNSA_10UnderscoreES11_S11_EEEEENS7_6detail27Sm100ImplicitGemmTileTraitsINSA_20SM90_TMA_LOAD_IM2COLENSA_14ComposedLayoutINSA_7SwizzleILi2ELi4ELi3EEENSA_18smem_ptr_flag_bitsILi8EEENSX_INSB_IJNSC_ILi8EEESG_EEENSB_IJSG_SD_EEEEEEEvEENS15_INSA_13SM90_TMA_LOADES1G_vEEEENS_8epilogue10collective18CollectiveEpilogueINS1L_23Sm100TmaWarpSpecializedILi2ELi2ELi32ELb0ELb0EEEJSJ_NSB_IJNSX_ISG_SD_EES1Q_EEESK_NSB_IJNSB_IJllllEEESD_SY_EEESK_S1T_NS1L_6fusion15FusionCallbacksIS1P_NS1U_17LinearCombinationISK_fSK_fLNS_15FloatRoundStyleE2EEESJ_S1R_JEEENSA_5SM1004TMEM4LOAD26SM100_TMEM_LOAD_16dp32b32xES16_S1G_NSA_39AutoVectorizingCopyWithAssumedAlignmentILi128EEENSA_21SM90_TMA_STORE_IM2COLES1G_S25_S25_EEEvvEEEEvNT_6ParamsE)
        .other          _ZN7cutlass13device_kernelINS_4conv6kernel13ConvUniversalINS1_16ConvProblemShapeILNS1_8OperatorE0ELi3EEENS1_10collective14CollectiveConvINS1_47MainloopSm100TmaUmmaWarpSpecializedImplicitGemmILS5_0ELi17ELi3ELi1ELi2EN4cute5tupleIJNSA_1CILi1EEESD_SD_EEEEENSB_IJNSC_ILi64EEENSC_ILi128EEENSB_IJSG_EEEEEENS_12float_e4m3_tESK_NSA_8TiledMMAINSA_8MMA_AtomIJNSA_10MMA_TraitsINSA_19SM100_MMA_F8F6F4_SSEJSK_SK_fSG_SH_NSA_17integral_constantINSA_4UMMA5MajorELSR_0EEESS_NSP_INSQ_7ScaleInELST_0EEESU_EEEEEENSA_6LayoutISE_NSB_IJNSC_ILi0EEESY_SY_EEEEENSB_IJNSA_10UnderscoreES11_S11_EEEEENS7_6detail27Sm100ImplicitGemmTileTraitsINSA_20SM90_TMA_LOAD_IM2COLENSA_14ComposedLayoutINSA_7SwizzleILi2ELi4ELi3EEENSA_18smem_ptr_flag_bitsILi8EEENSX_INSB_IJNSC_ILi8EEESG_EEENSB_IJSG_SD_EEEEEEEvEENS15_INSA_13SM90_TMA_LOADES1G_vEEEENS_8epilogue10collective18CollectiveEpilogueINS1L_23Sm100TmaWarpSpecializedILi2ELi2ELi32ELb0ELb0EEEJSJ_NSB_IJNSX_ISG_SD_EES1Q_EEESK_NSB_IJNSB_IJllllEEESD_SY_EEESK_S1T_NS1L_6fusion15FusionCallbacksIS1P_NS1U_17LinearCombinationISK_fSK_fLNS_15FloatRoundStyleE2EEESJ_S1R_JEEENSA_5SM1004TMEM4LOAD26SM100_TMEM_LOAD_16dp32b32xES16_S1G_NSA_39AutoVectorizingCopyWithAssumedAlignmentILi128EEENSA_21SM90_TMA_STORE_IM2COLES1G_S25_S25_EEEvvEEEEvNT_6ParamsE,@"STO_CUDA_ENTRY STV_DEFAULT"
_ZN7cutlass13device_kernelINS_4conv6kernel13ConvUniversalINS1_16ConvProblemShapeILNS1_8OperatorE0ELi3EEENS1_10collective14CollectiveConvINS1_47MainloopSm100TmaUmmaWarpSpecializedImplicitGemmILS5_0ELi17ELi3ELi1ELi2EN4cute5tupleIJNSA_1CILi1EEESD_SD_EEEEENSB_IJNSC_ILi64EEENSC_ILi128EEENSB_IJSG_EEEEEENS_12float_e4m3_tESK_NSA_8TiledMMAINSA_8MMA_AtomIJNSA_10MMA_TraitsINSA_19SM100_MMA_F8F6F4_SSEJSK_SK_fSG_SH_NSA_17integral_constantINSA_4UMMA5MajorELSR_0EEESS_NSP_INSQ_7ScaleInELST_0EEESU_EEEEEENSA_6LayoutISE_NSB_IJNSC_ILi0EEESY_SY_EEEEENSB_IJNSA_10UnderscoreES11_S11_EEEEENS7_6detail27Sm100ImplicitGemmTileTraitsINSA_20SM90_TMA_LOAD_IM2COLENSA_14ComposedLayoutINSA_7SwizzleILi2ELi4ELi3EEENSA_18smem_ptr_flag_bitsILi8EEENSX_INSB_IJNSC_ILi8EEESG_EEENSB_IJSG_SD_EEEEEEEvEENS15_INSA_13SM90_TMA_LOADES1G_vEEEENS_8epilogue10collective18CollectiveEpilogueINS1L_23Sm100TmaWarpSpecializedILi2ELi2ELi32ELb0ELb0EEEJSJ_NSB_IJNSX_ISG_SD_EES1Q_EEESK_NSB_IJNSB_IJllllEEESD_SY_EEESK_S1T_NS1L_6fusion15FusionCallbacksIS1P_NS1U_17LinearCombinationISK_fSK_fLNS_15FloatRoundStyleE2EEESJ_S1R_JEEENSA_5SM1004TMEM4LOAD26SM100_TMEM_LOAD_16dp32b32xES16_S1G_NSA_39AutoVectorizingCopyWithAssumedAlignmentILi128EEENSA_21SM90_TMA_STORE_IM2COLES1G_S25_S25_EEEvvEEEEvNT_6ParamsE:
[----:B------:R-:W1:Y:S01]  /*0000*/  LDC R1, c[0x0][0x37c] ;  /* 0x0000df00ff017b82 */ /* 0x000e620000000800 */
[----:B------:R-:W2:Y:S01]  /*0010*/  S2R R92, SR_TID.X ;  /* 0x00000000005c7919 */ /* 0x000ea20000002100 */
[----:B------:R-:W3:Y:S01]  /*0020*/  LDCU.64 UR8, c[0x0][0x990] ;  /* 0x00013200ff0877ac */ /* 0x000ee20008000a00 */
[----:B-1----:R-:W-:Y:S01]  /*0030*/  VIADD R1, R1, 0xfffffff8 ;  /* 0xfffffff801017836 */ /* 0x002fe20000000000 */
[----:B------:R-:W-:Y:S02]  /*0040*/  PRMT R94, RZ, 0x7610, R94 ;  /* 0x00007610ff5e7816 */ /* 0x000fe4000000005e */
[----:B------:R-:W-:Y:S01]  /*0050*/  ELECT P3, URZ, PT ;  /* 0x0000000000ff782f */ /* 0x000fe20003860000 */
[----:B---3--:R-:W-:-:S04]  /*0060*/  UISETP.NE.U32.AND UP0, UPT, UR8, URZ, UPT ;  /* 0x000000ff0800728c */ /* 0x008fc8000bf05070 */
[----:B------:R-:W-:Y:S01]  /*0070*/  UISETP.NE.AND.EX UP0, UPT, UR9, URZ, UPT, UP0 ;  /* 0x000000ff0900728c */ /* 0x000fe2000bf05300 */
[----:B--2---:R-:W-:-:S05]  /*0080*/  SHF.R.U32.HI R95, RZ, 0x5, R92 ;  /* 0x00000005ff5f7819 */ /* 0x004fca000001165c */
[----:B------:R-:W1:Y:S02]  /*0090*/  SHFL.IDX PT, R0, R95, RZ, 0x1f ;  /* 0x00001fff5f007589 */ /* 0x000e6400000e0000 */
[----:B-1----:R-:W-:Y:S01]  /*00a0*/  R2UR UR18, R0 ;  /* 0x00000000001272ca */ /* 0x002fe200000e0000 */
[----:B------:R-:W-:-:S14]  /*00b0*/  BRA.U UP0, `(.L_x_0) ;  /* 0x0000000100307547 */ /* 0x000fdc000b800000 */
[----:B------:R-:W1:Y:S02]  /*00c0*/  LDCU.64 UR4, c[0x0][0x988] ;  /* 0x00013100ff0477ac */ /* 0x000e640008000a00 */
[----:B-1----:R-:W-:-:S04]  /*00d0*/  UISETP.NE.U32.AND UP0, UPT, UR4, URZ, UPT ;  /* 0x000000ff0400728c */ /* 0x002fc8000bf05070 */
[----:B------:R-:W-:-:S09]  /*00e0*/  UISETP.NE.AND.EX UP0, UPT, UR5, URZ, UPT, UP0 ;  /* 0x000000ff0500728c */ /* 0x000fd2000bf05300 */
[----:B------:R-:W-:Y:S05]  /*00f0*/  BRA.U !UP0, `(.L_x_1) ;  /* 0x0000000108147547 */ /* 0x000fea000b800000 */
[----:B------:R-:W1:Y:S01]  /*0100*/  LDC.64 R2, c[0x0][0x988] ;  /* 0x00026200ff027b82 */ /* 0x000e620000000a00 */
[----:B------:R-:W1:Y:S02]  /*0110*/  LDCU.64 UR4, c[0x0][0x358] ;  /* 0x00006b00ff0477ac */ /* 0x000e640008000a00 */
[----:B-1----:R1:W5:Y:S01]  /*0120*/  LDG.E R41, desc[UR4][R2.64] ;  /* 0x0000000402297981 */ /* 0x002362000c1e1900 */
[----:B------:R-:W-:Y:S01]  /*0130*/  HFMA2 R94, -RZ, RZ, 0, 5.9604644775390625e-08 ;  /* 0x00000001ff5e7431 */ /* 0x000fe200000001ff */
[----:B------:R-:W-:Y:S05]  /*0140*/  BRA `(.L_x_0) ;  /* 0x00000000000c7947 */ /* 0x000fea0003800000 */
.L_x_1:
[----:B------:R-:W1:Y:S01]  /*0150*/  LDCU UR4, c[0x0][0x980] ;  /* 0x00013000ff0477ac */ /* 0x000e620008000800 */
[----:B------:R-:W-:Y:S01]  /*0160*/  HFMA2 R94, -RZ, RZ, 0, 5.9604644775390625e-08 ;  /* 0x00000001ff5e7431 */ /* 0x000fe200000001ff */
[----:B-1----:R-:W-:-:S07]  /*0170*/  MOV R41, UR4 ;  /* 0x0000000400297c02 */ /* 0x002fce0008000f00 */
.L_x_0:
[----:B------:R-:W2:Y:S02]  /*0180*/  LDCU.64 UR4, c[0x0][0x9b0] ;  /* 0x00013600ff0477ac */ /* 0x000ea40008000a00 */
[----:B--2---:R-:W-:-:S04]  /*0190*/  UISETP.NE.U32.AND UP0, UPT, UR4, URZ, UPT ;  /* 0x000000ff0400728c */ /* 0x004fc8000bf05070 */
[----:B------:R-:W-:-:S09]  /*01a0*/  UISETP.NE.AND.EX UP0, UPT, UR5, URZ, UPT, UP0 ;  /* 0x000000ff0500728c */ /* 0x000fd2000bf05300 */
[----:B------:R-:W-:Y:S05]  /*01b0*/  BRA.U UP0, `(.L_x_2) ;  /* 0x0000000100287547 */ /* 0x000fea000b800000 */
[----:B------:R-:W2:Y:S02]  /*01c0*/  LDCU.64 UR4, c[0x0][0x9a8] ;  /* 0x00013500ff0477ac */ /* 0x000ea40008000a00 */
[----:B--2---:R-:W-:-:S04]  /*01d0*/  UISETP.NE.U32.AND UP0, UPT, UR4, URZ, UPT ;  /* 0x000000ff0400728c */ /* 0x004fc8000bf05070 */
[----:B------:R-:W-:-:S09]  /*01e0*/  UISETP.NE.AND.EX UP0, UPT, UR5, URZ, UPT, UP0 ;  /* 0x000000ff0500728c */ /* 0x000fd2000bf05300 */
[----:B------:R-:W-:Y:S05]  /*01f0*/  BRA.U !UP0, `(.L_x_3) ;  /* 0x0000000108107547 */ /* 0x000fea000b800000 */
[----:B------:R-:W2:Y:S01]  /*0200*/  LDC.64 R38, c[0x0][0x9a8] ;  /* 0x00026a00ff267b82 */ /* 0x000ea20000000a00 */
[----:B------:R-:W2:Y:S02]  /*0210*/  LDCU.64 UR4, c[0x0][0x358] ;  /* 0x00006b00ff0477ac */ /* 0x000ea40008000a00 */
[----:B--2---:R2:W5:Y:S01]  /*0220*/  LDG.E R38, desc[UR4][R38.64] ;  /* 0x0000000426267981 */ /* 0x004562000c1e1900 */
[----:B------:R-:W-:Y:S05]  /*0230*/  BRA `(.L_x_2) ;  /* 0x0000000000087947 */ /* 0x000fea0003800000 */
.L_x_3:
[----:B------:R-:W2:Y:S02]  /*0240*/  LDCU UR4, c[0x0][0x9a0] ;  /* 0x00013400ff0477ac */ /* 0x000ea40008000800 */
[----:B--2---:R-:W-:Y:S02]  /*0250*/  MOV R38, UR4 ;  /* 0x0000000400267c02 */ /* 0x004fe40008000f00 */
.L_x_2:
[----:B------:R-:W-:Y:S01]  /*0260*/  IMAD.U32 R0, RZ, RZ, UR18 ;  /* 0x00000012ff007e24 */ /* 0x000fe2000f8e00ff */
[----:B------:R-:W-:Y:S04]  /*0270*/  BSSY.RECONVERGENT B0, `(.L_x_4) ;  /* 0x000000c000007945 */ /* 0x000fe80003800200 */
[C---:B------:R-:W-:Y:S02]  /*0280*/  ISETP.NE.OR P1, PT, R0.reuse, 0x1, !P3 ;  /* 0x000000010000780c */ /* 0x040fe40005f25670 */
[----:B------:R-:W-:-:S11]  /*0290*/  ISETP.NE.OR P0, PT, R0, 0x3, !P3 ;  /* 0x000000030000780c */ /* 0x000fd60005f05670 */
[----:B------:R-:W-:Y:S05]  /*02a0*/  @P1 BRA `(.L_x_5) ;  /* 0x0000000000201947 */ /* 0x000fea0003800000 */
[----:B------:R-:W3:Y:S02]  /*02b0*/  LDCU.64 UR4, c[0x0][0x348] ;  /* 0x00006900ff0477ac */ /* 0x000ee40008000a00 */
[----:B---3--:R-:W-:Y:S02]  /*02c0*/  UIADD3 UR6, UP1, UPT, UR4, 0x80, URZ ;  /* 0x0000008004067890 */ /* 0x008fe4000ff3e0ff */
[----:B------:R-:W-:Y:S02]  /*02d0*/  UIADD3 UR4, UP0, UPT, UR4, 0x200, URZ ;  /* 0x0000020004047890 */ /* 0x000fe4000ff1e0ff */
[----:B------:R-:W-:Y:S02]  /*02e0*/  UIADD3.X UR7, UPT, UPT, URZ, UR5, URZ, UP1, !UPT ;  /* 0x00000005ff077290 */ /* 0x000fe40008ffe4ff */
[----:B------:R-:W-:-:S07]  /*02f0*/  UIADD3.X UR5, UPT, UPT, URZ, UR5, URZ, UP0, !UPT ;  /* 0x00000005ff057290 */ /* 0x000fce00087fe4ff */
[----:B------:R3:W-:Y:S02]  /*0300*/  UTMACCTL.PF [UR6] ;  /* 0x00000000060079b9 */ /* 0x0007e40008040000 */
[----:B------:R3:W-:Y:S02]  /*0310*/  UTMACCTL.PF [UR4] ;  /* 0x00000000040079b9 */ /* 0x0007e40008040000 */
[----:B---3--:R-:W-:Y:S01]  /*0320*/  NOP ;  /* 0x0000000000007918 */ /* 0x008fe20000000000 */
.L_x_5:
[----:B------:R-:W-:Y:S05]  /*0330*/  BSYNC.RECONVERGENT B0 ;  /* 0x0000000000007941 */ /* 0x000fea0003800200 */
.L_x_4:
[----:B------:R-:W-:Y:S04]  /*0340*/  BSSY.RECONVERGENT B0, `(.L_x_6) ;  /* 0x000000a000007945 */ /* 0x000fe80003800200 */
        /* <DEDUP_REMOVED lines=9> */
.L_x_7:
[----:B------:R-:W-:Y:S05]  /*03e0*/  BSYNC.RECONVERGENT B0 ;  /* 0x0000000000007941 */ /* 0x000fea0003800200 */
.L_x_6:
[----:B------:R-:W3:Y:S01]  /*03f0*/  LDCU.64 UR4, c[0x0][0x988] ;  /* 0x00013100ff0477ac */ /* 0x000ee20008000a00 */
[----:B------:R-:W-:Y:S02]  /*0400*/  UISETP.EQ.U32.AND UP2, UPT, UR8, URZ, UPT ;  /* 0x000000ff0800728c */ /* 0x000fe4000bf42070 */
[----:B------:R-:W-:Y:S02]  /*0410*/  UPLOP3.LUT UP3, UPT, UPT, UPT, UPT, 0x80, 0x8 ;  /* 0x000000000008789c */ /* 0x000fe40003f6f070 */
[----:B---3--:R-:W-:-:S04]  /*0420*/  UISETP.NE.U32.AND UP0, UPT, UR4, URZ, UPT ;  /* 0x000000ff0400728c */ /* 0x008fc8000bf05070 */
[----:B------:R-:W-:-:S04]  /*0430*/  UISETP.NE.AND.EX UP1, UPT, UR5, URZ, UPT, UP0 ;  /* 0x000000ff0500728c */ /* 0x000fc8000bf25300 */
[----:B------:R-:W-:-:S04]  /*0440*/  UISETP.EQ.OR.EX UP4, UPT, UR9, URZ, !UP1, UP2 ;  /* 0x000000ff0900728c */ /* 0x000fc8000cf82720 */
[----:B------:R-:W-:-:S06]  /*0450*/  UP2UR UR4, UPR, URZ, 0x10 ;  /* 0x00000010ff047883 */ /* 0x000fcc0008000000 */
[----:B------:R-:W-:Y:S01]  /*0460*/  MOV R105, UR4 ;  /* 0x0000000400697c02 */ /* 0x000fe20008000f00 */
[----:B------:R-:W-:Y:S06]  /*0470*/  BRA.U !UP4, `(.L_x_8) ;  /* 0x000000010c207547 */ /* 0x000fec000b800000 */
[----:B------:R-:W-:Y:S01]  /*0480*/  UISETP.NE.U32.AND UP2, UPT, UR8, URZ, UPT ;  /* 0x000000ff0800728c */ /* 0x000fe2000bf45070 */
[----:B-----5:R-:W-:Y:S01]  /*0490*/  FSETP.NEU.AND P0, PT, R41, RZ, PT ;  /* 0x000000ff2900720b */ /* 0x020fe20003f0d000 */
[----:B------:R-:W-:Y:S02]  /*04a0*/  USEL UR4, URZ, 0xffffffff, UP1 ;  /* 0xffffffffff047887 */ /* 0x000fe40008800000 */
[----:B------:R-:W-:-:S10]  /*04b0*/  UISETP.NE.AND.EX UP2, UPT, UR9, URZ, UPT, UP2 ;  /* 0x000000ff0900728c */ /* 0x000fd4000bf45320 */
[----:B------:R-:W-:Y:S01]  /*04c0*/  VOTEU.ANY UP0, P0 ;  /* 0x0000000000ff7886 */ /* 0x000fe20000000100 */
[----:B------:R-:W-:-:S04]  /*04d0*/  @!UP2 USEL UR4, URZ, 0xffffffff, UP0 ;  /* 0xffffffffff04a887 */ /* 0x000fc80008000000 */
[----:B------:R-:W-:-:S04]  /*04e0*/  ULOP3.LUT UR4, UR4, 0x1, URZ, 0xc0, !UPT ;  /* 0x0000000104047892 */ /* 0x000fc8000f8ec0ff */
[----:B------:R-:W-:-:S11]  /*04f0*/  UISETP.NE.U32.AND UP3, UPT, UR4, 0x1, UPT ;  /* 0x000000010400788c */ /* 0x000fd6000bf65070 */
.L_x_8:
[----:B-1----:R-:W1:Y:S01]  /*0500*/  SHFL.IDX PT, R2, R95, RZ, 0x1f ;  /* 0x00001fff5f027589 */ /* 0x002e6200000e0000 */
[----:B------:R-:W-:-:S04]  /*0510*/  UISETP.NE.AND UP0, UPT, UR18, 0x2, UPT ;  /* 0x000000021200788c */ /* 0x000fc8000bf05270 */
[----:B------:R-:W-:Y:S01]  /*0520*/  USEL UR52, URZ, 0x1, UP0 ;  /* 0x00000001ff347887 */ /* 0x000fe20008000000 */
[----:B-1----:R-:W-:-:S13]  /*0530*/  ISETP.NE.AND P0, PT, R2, RZ, PT ;  /* 0x000000ff0200720c */ /* 0x002fda0003f05270 */
[----:B------:R-:W-:Y:S05]  /*0540*/  @P0 BRA `(.L_x_9) ;  /* 0x0000000000bc0947 */ /* 0x000fea0003800000 */
[----:B------:R-:W-:Y:S01]  /*0550*/  ELECT P0, URZ, PT ;  /* 0x0000000000ff782f */ /* 0x000fe20003800000 */
[----:B------:R-:W-:-:S12]  /*0560*/  BSSY.RECONVERGENT B0, `(.L_x_9) ;  /* 0x000002d000007945 */ /* 0x000fd80003800200 */
[----:B------:R-:W-:Y:S05]  /*0570*/  @!P0 BRA `(.L_x_10) ;  /* 0x0000000000ac8947 */ /* 0x000fea0003800000 */
[----:B------:R-:W1:Y:S01]  /*0580*/  S2UR UR4, SR_CgaCtaId ;  /* 0x00000000000479c3 */ /* 0x000e620000008800 */
[----:B------:R-:W-:Y:S01]  /*0590*/  UMOV UR5, 0x400 ;  /* 0x0000040000057882 */ /* 0x000fe20000000000 */
[----:B------:R-:W-:Y:S02]  /*05a0*/  UMOV UR6, 0x1 ;  /* 0x0000000100067882 */ /* 0x000fe40000000000 */
[----:B------:R-:W-:-:S04]  /*05b0*/  UIADD3 UR6, UPT, UPT, -UR6, 0x100000, URZ ;  /* 0x0010000006067890 */ /* 0x000fc8000fffe1ff */
[----:B------:R-:W-:Y:S02]  /*05c0*/  USHF.L.U32 UR7, UR6, 0xb, URZ ;  /* 0x0000000b06077899 */ /* 0x000fe400080006ff */
[----:B------:R-:W-:Y:S02]  /*05d0*/  USHF.L.U32 UR6, UR6, 0x1, URZ ;  /* 0x0000000106067899 */ /* 0x000fe400080006ff */
[----:B-1----:R-:W-:Y:S01]  /*05e0*/  ULEA UR4, UR4, UR5, 0x18 ;  /* 0x0000000504047291 */ /* 0x002fe2000f8ec0ff */
[----:B------:R-:W1:Y:S11]  /*05f0*/  FENCE.VIEW.ASYNC.S ;  /* 0x00000000000073c6 */ /* 0x000e760000000000 */
[----:B-1----:R1:W3:Y:S01]  /*0600*/  SYNCS.EXCH.64 URZ, [UR4], UR6 ;  /* 0x0000000604ff75b2 */ /* 0x0022e20008000100 */
[----:B------:R1:W4:Y:S01]  /*0610*/  SYNCS.EXCH.64 URZ, [UR4+0x88], UR6 ;  /* 0x0000880604ff75b2 */ /* 0x0003220008000100 */
[----:B------:R1:W1:Y:S01]  /*0620*/  SYNCS.EXCH.64 URZ, [UR4+0x8], UR6 ;  /* 0x0000080604ff75b2 */ /* 0x0002620008000100 */
        /* <DEDUP_REMOVED lines=31> */
[----:B---34-:R-:W-:Y:S01]  /*0820*/  NOP ;  /* 0x0000000000007918 */ /* 0x018fe20000000000 */
.L_x_10:
[----:B-1----:R-:W-:Y:S05]  /*0830*/  BSYNC.RECONVERGENT B0 ;  /* 0x0000000000007941 */ /* 0x002fea0003800200 */
.L_x_9:
[----:B------:R-:W1:Y:S01]  /*0840*/  SHFL.IDX PT, R2, R95, RZ, 0x1f ;  /* 0x00001fff5f027589 */ /* 0x000e6200000e0000 */
[----:B------:R-:W-:Y:S01]  /*0850*/  NOP ;  /* 0x0000000000007918 */ /* 0x000fe20000000000 */
[----:B-1----:R-:W-:-:S13]  /*0860*/  ISETP.NE.AND P0, PT, R2, 0x1, PT ;  /* 0x000000010200780c */ /* 0x002fda0003f05270 */
[----:B------:R-:W-:Y:S05]  /*0870*/  @P0 BRA `(.L_x_11) ;  /* 0x0000000000480947 */ /* 0x000fea0003800000 */
[----:B------:R-:W1:Y:S01]  /*0880*/  S2UR UR4, SR_CgaCtaId ;  /* 0x00000000000479c3 */ /* 0x000e620000008800 */
[----:B------:R-:W-:Y:S01]  /*0890*/  UMOV UR5, 0x400 ;  /* 0x0000040000057882 */ /* 0x000fe20000000000 */
[----:B------:R-:W-:Y:S01]  /*08a0*/  UMOV UR8, 0x20 ;  /* 0x0000002000087882 */ /* 0x000fe20000000000 */
[----:B------:R-:W-:Y:S01]  /*08b0*/  UMOV UR6, 0x80 ;  /* 0x0000008000067882 */ /* 0x000fe20000000000 */
[----:B------:R-:W-:-:S04]  /*08c0*/  UIADD3 UR8, UPT, UPT, -UR8, 0x100000, URZ ;  /* 0x0010000008087890 */ /* 0x000fc8000fffe1ff */
[----:B------:R-:W-:Y:S02]  /*08d0*/  USHF.L.U32 UR9, UR8, 0xb, URZ ;  /* 0x0000000b08097899 */ /* 0x000fe400080006ff */
[----:B------:R-:W-:Y:S02]  /*08e0*/  USHF.L.U32 UR8, UR8, 0x1, URZ ;  /* 0x0000000108087899 */ /* 0x000fe400080006ff */
[----:B------:R-:W-:-:S04]  /*08f0*/  UIADD3 UR6, UPT, UPT, -UR6, 0x100000, URZ ;  /* 0x0010000006067890 */ /* 0x000fc8000fffe1ff */
[----:B------:R-:W-:Y:S02]  /*0900*/  USHF.L.U32 UR7, UR6, 0xb, URZ ;  /* 0x0000000b06077899 */ /* 0x000fe400080006ff */
[----:B------:R-:W-:Y:S01]  /*0910*/  USHF.L.U32 UR6, UR6, 0x1, URZ ;  /* 0x0000000106067899 */ /* 0x000fe200080006ff */
[----:B------:R-:W-:Y:S01]  /*0920*/  ELECT P0, URZ, PT ;  /* 0x0000000000ff782f */ /* 0x000fe20003800000 */
[----:B-1----:R-:W-:Y:S01]  /*0930*/  ULEA UR4, UR4, UR5, 0x18 ;  /* 0x0000000504047291 */ /* 0x002fe2000f8ec0ff */
[----:B------:R-:W1:Y:S11]  /*0940*/  FENCE.VIEW.ASYNC.S ;  /* 0x00000000000073c6 */ /* 0x000e760000000000 */
[----:B-1----:R1:W3:Y:S01]  /*0950*/  SYNCS.EXCH.64 URZ, [UR4+0x110], UR8 ;  /* 0x0001100804ff75b2 */ /* 0x0022e20008000100 */
[----:B------:R1:W4:Y:S01]  /*0960*/  SYNCS.EXCH.64 URZ, [UR4+0x120], UR6 ;  /* 0x0001200604ff75b2 */ /* 0x0003220008000100 */
[----:B------:R1:W1:Y:S01]  /*0970*/  SYNCS.EXCH.64 URZ, [UR4+0x118], UR8 ;  /* 0x0001180804ff75b2 */ /* 0x0002620008000100 */
[----:B------:R1:W1:Y:S01]  /*0980*/  SYNCS.EXCH.64 URZ, [UR4+0x128], UR6 ;  /* 0x0001280604ff75b2 */ /* 0x0002620008000100 */
[----:B------:R-:W-:Y:S01]  /*0990*/  NOP ;  /* 0x0000000000007918 */ /* 0x000fe20000000000 */
.L_x_11:
[----:B------:R-:W2:Y:S01]  /*09a0*/  SHFL.IDX PT, R2, R95, RZ, 0x1f ;  /* 0x00001fff5f027589 */ /* 0x000ea200000e0000 */
[----:B------:R-:W-:Y:S01]  /*09b0*/  NOP ;  /* 0x0000000000007918 */ /* 0x000fe20000000000 */
[----:B--2---:R-:W-:-:S13]  /*09c0*/  ISETP.NE.AND P0, PT, R2, 0x3, PT ;  /* 0x000000030200780c */ /* 0x004fda0003f05270 */
[----:B------:R-:W-:Y:S05]  /*09d0*/  @P0 BRA `(.L_x_12) ;  /* 0x0000000000300947 */ /* 0x000fea0003800000 */
[----:B-1----:R-:W1:Y:S01]  /*09e0*/  S2UR UR6, SR_CgaCtaId ;  /* 0x00000000000679c3 */ /* 0x002e620000008800 */
[----:B------:R-:W-:Y:S01]  /*09f0*/  UMOV UR4, 0x400 ;  /* 0x0000040000047882 */ /* 0x000fe20000000000 */
[----:B------:R-:W-:Y:S01]  /*0a00*/  UMOV UR5, 0x20 ;  /* 0x0000002000057882 */ /* 0x000fe20000000000 */
[----:B------:R-:W-:Y:S01]  /*0a10*/  ELECT P0, URZ, PT ;  /* 0x0000000000ff782f */ /* 0x000fe20003800000 */
[----:B-1----:R-:W-:Y:S02]  /*0a20*/  ULEA UR6, UR6, UR4, 0x18 ;  /* 0x0000000406067291 */ /* 0x002fe4000f8ec0ff */
[----:B------:R-:W-:-:S04]  /*0a30*/  UIADD3 UR4, UPT, UPT, -UR5, 0x100000, URZ ;  /* 0x0010000005047890 */ /* 0x000fc8000fffe1ff */
[----:B------:R-:W-:Y:S02]  /*0a40*/  USHF.L.U32 UR5, UR4, 0xb, URZ ;  /* 0x0000000b04057899 */ /* 0x000fe400080006ff */
[----:B------:R-:W-:Y:S01]  /*0a50*/  USHF.L.U32 UR4, UR4, 0x1, URZ ;  /* 0x0000000104047899 */ /* 0x000fe200080006ff */
[----:B------:R-:W1:Y:S11]  /*0a60*/  FENCE.VIEW.ASYNC.S ;  /* 0x00000000000073c6 */ /* 0x000e760000000000 */
[----:B-1----:R2:W1:Y:S01]  /*0a70*/  SYNCS.EXCH.64 URZ, [UR6+0x130], UR4 ;  /* 0x0001300406ff75b2 */ /* 0x0024620008000100 */
[----:B------:R2:W1:Y:S02]  /*0a80*/  SYNCS.EXCH.64 URZ, [UR6+0x138], UR4 ;  /* 0x0001380406ff75b2 */ /* 0x0004640008000100 */
[----:B--2---:R-:W-:Y:S01]  /*0a90*/  NOP ;  /* 0x0000000000007918 */ /* 0x004fe20000000000 */
.L_x_12:
[----:B------:R-:W2:Y:S01]  /*0aa0*/  SHFL.IDX PT, R2, R95, RZ, 0x1f ;  /* 0x00001fff5f027589 */ /* 0x000ea200000e0000 */
[----:B------:R-:W-:Y:S01]  /*0ab0*/  NOP ;  /* 0x0000000000007918 */ /* 0x000fe20000000000 */
[----:B--2---:R-:W-:-:S13]  /*0ac0*/  ISETP.NE.AND P0, PT, R2, 0x4, PT ;  /* 0x000000040200780c */ /* 0x004fda0003f05270 */
[----:B------:R-:W-:Y:S05]  /*0ad0*/  @P0 BRA `(.L_x_13) ;  /* 0x0000000000440947 */ /* 0x000fea0003800000 */
[----:B-1----:R-:W1:Y:S01]  /*0ae0*/  S2UR UR6, SR_CgaCtaId ;  /* 0x00000000000679c3 */ /* 0x002e620000008800 */
[----:B------:R-:W-:Y:S01]  /*0af0*/  UMOV UR4, 0x100 ;  /* 0x0000010000047882 */ /* 0x000fe20000000000 */
[----:B------:R-:W-:Y:S01]  /*0b00*/  UMOV UR5, 0x400 ;  /* 0x0000040000057882 */ /* 0x000fe20000000000 */
[----:B------:R-:W-:Y:S01]  /*0b10*/  USEL UR4, UR4, 0xe0, UP3 ;  /* 0x000000e004047887 */ /* 0x000fe20009800000 */
[----:B------:R-:W-:Y:S01]  /*0b20*/  UMOV UR8, 0x1 ;  /* 0x0000000100087882 */ /* 0x000fe20000000000 */
[----:B------:R-:W-:Y:S01]  /*0b30*/  ELECT P0, URZ, PT ;  /* 0x0000000000ff782f */ /* 0x000fe20003800000 */
[----:B------:R-:W-:-:S04]  /*0b40*/  UIADD3 UR8, UPT, UPT, -UR8, 0x100000, URZ ;  /* 0x0010000008087890 */ /* 0x000fc8000fffe1ff */
[----:B------:R-:W-:Y:S02]  /*0b50*/  USHF.L.U32 UR9, UR8, 0xb, URZ ;  /* 0x0000000b08097899 */ /* 0x000fe400080006ff */
[----:B------:R-:W-:Y:S02]  /*0b60*/  USHF.L.U32 UR8, UR8, 0x1, URZ ;  /* 0x0000000108087899 */ /* 0x000fe400080006ff */
[----:B-1----:R-:W-:Y:S02]  /*0b70*/  ULEA UR6, UR6, UR5, 0x18 ;  /* 0x0000000506067291 */ /* 0x002fe4000f8ec0ff */
[----:B------:R-:W-:-:S04]  /*0b80*/  UIADD3 UR4, UPT, UPT, -UR4, 0x100000, URZ ;  /* 0x0010000004047890 */ /* 0x000fc8000fffe1ff */
[----:B------:R-:W-:Y:S02]  /*0b90*/  USHF.L.U32 UR5, UR4, 0xb, URZ ;  /* 0x0000000b04057899 */ /* 0x000fe400080006ff */
[----:B------:R-:W-:Y:S01]  /*0ba0*/  USHF.L.U32 UR4, UR4, 0x1, URZ ;  /* 0x0000000104047899 */ /* 0x000fe200080006ff */
[----:B------:R-:W1:Y:S03]  /*0bb0*/  FENCE.VIEW.ASYNC.S ;  /* 0x00000000000073c6 */ /* 0x000e660000000000 */
[----:B-1----:R2:W1:Y:S08]  /*0bc0*/  SYNCS.EXCH.64 URZ, [UR6+0x140], UR8 ;  /* 0x0001400806ff75b2 */ /* 0x0024700008000100 */
[----:B------:R2:W1:Y:S02]  /*0bd0*/  SYNCS.EXCH.64 URZ, [UR6+0x148], UR4 ;  /* 0x0001480406ff75b2 */ /* 0x0004640008000100 */
[----:B--2---:R-:W-:Y:S01]  /*0be0*/  NOP ;  /* 0x0000000000007918 */ /* 0x004fe20000000000 */
.L_x_13:
[----:B------:R-:W2:Y:S01]  /*0bf0*/  SHFL.IDX PT, R2, R95, RZ, 0x1f ;  /* 0x00001fff5f027589 */ /* 0x000ea200000e0000 */
[----:B------:R-:W1:Y:S01]  /*0c00*/  S2UR UR50, SR_CTAID.X ;  /* 0x00000000003279c3 */ /* 0x000e620000002500 */
[----:B------:R-:W-:-:S07]  /*0c10*/  NOP ;  /* 0x0000000000007918 */ /* 0x000fce0000000000 */
[----:B------:R-:W1:Y:S01]  /*0c20*/  S2UR UR24, SR_CTAID.Y ;  /* 0x00000000001879c3 */ /* 0x000e620000002600 */
[----:B--2---:R-:W-:-:S13]  /*0c30*/  ISETP.NE.AND P0, PT, R2, 0x5, PT ;  /* 0x000000050200780c */ /* 0x004fda0003f05270 */
[----:B-1----:R-:W-:Y:S05]  /*0c40*/  @P0 BRA `(.L_x_14) ;  /* 0x0000000000480947 */ /* 0x002fea0003800000 */
        /* <DEDUP_REMOVED lines=13> */
[----:B-1----:R1:W2:Y:S01]  /*0d20*/  SYNCS.EXCH.64 URZ, [UR4+0x150], UR8 ;  /* 0x0001500804ff75b2 */ /* 0x0022a20008000100 */
[----:B------:R1:W1:Y:S01]  /*0d30*/  SYNCS.EXCH.64 URZ, [UR4+0x160], UR6 ;  /* 0x0001600604ff75b2 */ /* 0x0002620008000100 */
[----:B------:R1:W1:Y:S01]  /*0d40*/  SYNCS.EXCH.64 URZ, [UR4+0x158], UR8 ;  /* 0x0001580804ff75b2 */ /* 0x0002620008000100 */
[----:B------:R1:W1:Y:S01]  /*0d50*/  SYNCS.EXCH.64 URZ, [UR4+0x168], UR6 ;  /* 0x0001680604ff75b2 */ /* 0x0002620008000100 */
[----:B------:R-:W-:Y:S01]  /*0d60*/  NOP ;  /* 0x0000000000007918 */ /* 0x000fe20000000000 */
.L_x_14:
[----:B------:R-:W-:-:S05]  /*0d70*/  CS2R.32 R86, SR_CgaSize ;  /* 0x0000000000567805 */ /* 0x000fca0000008a00 */
[----:B------:R-:W-:-:S05]  /*0d80*/  IMAD R86, R86, -0xa0, RZ ;  /* 0xffffff6056567824 */ /* 0x000fca00078e02ff */
[----:B------:R-:W-:-:S14]  /*0d90*/  R2UR UR5, R86 ;  /* 0x00000000560572ca */ /* 0x000fdc00000e0000 */
[----:B------:R-:W3:Y:S01]  /*0da0*/  LDCU UR5, c[0x0][UR5+0x2b0] ;  /* 0x00005600050577ac */ /* 0x000ee20008000800 */
[----:B------:R-:W-:Y:S02]  /*0db0*/  I2FP.F32.U32 R5, UR50 ;  /* 0x0000003200057c45 */ /* 0x000fe40008201000 */
[----:B------:R-:W-:-:S05]  /*0dc0*/  CS2R.32 R3, SR_CgaSize ;  /* 0x0000000000037805 */ /* 0x000fca0000008a00 */
[----:B------:R-:W-:-:S06]  /*0dd0*/  IMAD R3, R3, -0xa0, RZ ;  /* 0xffffff6003037824 */ /* 0x000fcc00078e02ff */
[----:B------:R-:W4:Y:S01]  /*0de0*/  LDC R3, c[0x0][R3+0x2a0] ;  /* 0x0000a80003037b82 */ /* 0x000f220000000800 */
[----:B------:R-:W-:Y:S02]  /*0df0*/  I2FP.F32.U32 R4, UR24 ;  /* 0x0000001800047c45 */ /* 0x000fe40008201000 */
[----:B------:R-:W-:-:S05]  /*0e00*/  CS2R.32 R86, SR_CgaSize ;  /* 0x0000000000567805 */ /* 0x000fca0000008a00 */
[----:B------:R-:W-:-:S05]  /*0e10*/  IMAD R86, R86, -0xa0, RZ ;  /* 0xffffff6056567824 */ /* 0x000fca00078e02ff */
[----:B-1----:R-:W-:-:S14]  /*0e20*/  R2UR UR4, R86 ;  /* 0x00000000560472ca */ /* 0x002fdc00000e0000 */
[----:B------:R-:W1:Y:S01]  /*0e30*/  LDCU UR4, c[0x0][UR4+0x2b4] ;  /* 0x00005680040477ac */ /* 0x000e620008000800 */
[----:B------:R-:W-:Y:S01]  /*0e40*/  NOP ;  /* 0x0000000000007918 */ /* 0x000fe20000000000 */
[----:B------:R-:W2:Y:S01]  /*0e50*/  LDCU UR19, c[0x0][0xc24] ;  /* 0x00018480ff1377ac */ /* 0x000ea20008000800 */
[----:B------:R-:W-:-:S05]  /*0e60*/  CS2R.32 R2, SR_CgaSize ;  /* 0x0000000000027805 */ /* 0x000fca0000008a00 */
[----:B------:R-:W-:-:S06]  /*0e70*/  IMAD R2, R2, -0xa0, RZ ;  /* 0xffffff6002027824 */ /* 0x000fcc00078e02ff */
[----:B------:R-:W4:Y:S01]  /*0e80*/  LDC R2, c[0x0][R2+0x2a4] ;  /* 0x0000a90002027b82 */ /* 0x000f220000000800 */
[----:B---3--:R-:W-:-:S07]  /*0e90*/  FMUL R5, R5, UR5 ;  /* 0x0000000505057c20 */ /* 0x008fce0008400000 */
[----:B------:R-:W3:Y:S01]  /*0ea0*/  S2UR UR51, SR_CTAID.Z ;  /* 0x00000000003379c3 */ /* 0x000ee20000002700 */
[----:B-1----:R-:W-:Y:S01]  /*0eb0*/  FMUL R4, R4, UR4 ;  /* 0x0000000404047c20 */ /* 0x002fe20008400000 */
[----:B------:R-:W1:Y:S01]  /*0ec0*/  F2I.U32.TRUNC.NTZ R86, R5 ;  /* 0x0000000500567305 */ /* 0x000e62000020f000 */
[----:B--2---:R-:W-:-:S07]  /*0ed0*/  UISETP.GE.AND UP0, UPT, UR19, 0x1, UPT ;  /* 0x000000011300788c */ /* 0x004fce000bf06270 */
[----:B------:R-:W2:Y:S01]  /*0ee0*/  F2I.U32.TRUNC.NTZ R73, R4 ;  /* 0x0000000400497305 */ /* 0x000ea2000020f000 */
[----:B-1----:R-:W-:-:S05]  /*0ef0*/  IADD3 R86, PT, PT, -R86, RZ, RZ ;  /* 0x000000ff56567210 */ /* 0x002fca0007ffe1ff */
[----:B----4-:R-:W-:Y:S01]  /*0f00*/  IMAD R86, R3, R86, UR50 ;  /* 0x0000003203567e24 */ /* 0x010fe2000f8e0256 */
[----:B--2---:R-:W-:-:S05]  /*0f10*/  IADD3 R73, PT, PT, -R73, RZ, RZ ;  /* 0x000000ff49497210 */ /* 0x004fca0007ffe1ff */
[----:B------:R-:W-:Y:S01]  /*0f20*/  IMAD R73, R2, R73, UR24 ;  /* 0x0000001802497e24 */ /* 0x000fe2000f8e0249 */
[----:B------:R-:W-:Y:S06]  /*0f30*/  BAR.SYNC.DEFER_BLOCKING 0x0 ;  /* 0x0000000000007b1d */ /* 0x000fec0000010000 */
[----:B---3--:R-:W-:Y:S05]  /*0f40*/  BRA.U !UP0, `(.L_x_15) ;  /* 0x0000000108d47547 */ /* 0x008fea000b800000 */
[----:B------:R-:W1:Y:S01]  /*0f50*/  LDCU.128 UR20, c[0x0][0xc10] ;  /* 0x00018200ff1477ac */ /* 0x000e620008000c00 */
[----:B------:R-:W2:Y:S01]  /*0f60*/  LDCU UR6, c[0x0][0x370] ;  /* 0x00006e00ff0677ac */ /* 0x000ea20008000800 */
[----:B------:R-:W3:Y:S01]  /*0f70*/  LDCU UR4, c[0x0][0x374] ;  /* 0x00006e80ff0477ac */ /* 0x000ee20008000800 */
[----:B------:R-:W4:Y:S01]  /*0f80*/  LDCU UR25, c[0x0][0xc0c] ;  /* 0x00018180ff1977ac */ /* 0x000f220008000800 */
[----:B------:R-:W4:Y:S01]  /*0f90*/  LDCU UR5, c[0x0][0xc20] ;  /* 0x00018400ff0577ac */ /* 0x000f220008000800 */
[----:B------:R-:W4:Y:S01]  /*0fa0*/  LDCU.64 UR16, c[0x0][0xc28] ;  /* 0x00018500ff1077ac */ /* 0x000f220008000a00 */
[----:B-1----:R-:W-:Y:S02]  /*0fb0*/  UISETP.NE.AND UP0, UPT, UR22, 0x1, UPT ;  /* 0x000000011600788c */ /* 0x002fe4000bf05270 */
[----:B---3--:R-:W-:Y:S02]  /*0fc0*/  UIMAD.WIDE.U32 UR8, UR4, UR23, URZ ;  /* 0x00000017040872a5 */ /* 0x008fe4000f8e00ff */
[----:B--2---:R-:W-:-:S02]  /*0fd0*/  UIMAD.WIDE.U32 UR10, UR6, UR20, URZ ;  /* 0x00000014060a72a5 */ /* 0x004fc4000f8e00ff */
[----:B----4-:R-:W-:Y:S02]  /*0fe0*/  UISETP.NE.AND UP2, UPT, UR25, 0x1, UPT ;  /* 0x000000011900788c */ /* 0x010fe4000bf45270 */
[----:B------:R-:W-:Y:S01]  /*0ff0*/  UISETP.NE.AND UP4, UPT, UR19, 0x1, UPT ;  /* 0x000000011300788c */ /* 0x000fe2000bf85270 */
[----:B------:R-:W-:Y:S02]  /*1000*/  UMOV UR8, UR9 ;  /* 0x0000000900087c82 */ /* 0x000fe40008000000 */
[----:B------:R-:W-:Y:S01]  /*1010*/  UMOV UR10, UR11 ;  /* 0x0000000b000a7c82 */ /* 0x000fe20008000000 */
[----:B------:R-:W-:Y:S02]  /*1020*/  @UP0 USHF.R.U32.HI UR4, URZ, UR5, UR8 ;  /* 0x00000005ff040299 */ /* 0x000fe40008011608 */
[----:B------:R-:W-:Y:S02]  /*1030*/  UIMAD.WIDE.U32 UR12, UR24, UR23, URZ ;  /* 0x00000017180c72a5 */ /* 0x000fe4000f8e00ff */
[----:B------:R-:W-:-:S02]  /*1040*/  UIMAD.WIDE.U32 UR8, UR4, UR16, URZ ;  /* 0x00000010040872a5 */ /* 0x000fc4000f8e00ff */
[----:B------:R-:W-:Y:S02]  /*1050*/  @UP2 USHF.R.U32.HI UR6, URZ, UR21, UR10 ;  /* 0x00000015ff062299 */ /* 0x000fe4000801160a */
[----:B------:R-:W-:Y:S02]  /*1060*/  UIMAD.WIDE.U32 UR14, UR50, UR20, URZ ;  /* 0x00000014320e72a5 */ /* 0x000fe4000f8e00ff */
[----:B------:R-:W-:Y:S01]  /*1070*/  UIMAD.WIDE.U32 UR10, UR6, UR16, URZ ;  /* 0x00000010060a72a5 */ /* 0x000fe2000f8e00ff */
[----:B------:R-:W-:Y:S01]  /*1080*/  UMOV UR12, UR13 ;  /* 0x0000000d000c7c82 */ /* 0x000fe20008000000 */
[----:B------:R-:W-:Y:S01]  /*1090*/  UMOV UR8, UR9 ;  /* 0x0000000900087c82 */ /* 0x000fe20008000000 */
[----:B------:R-:W-:Y:S02]  /*10a0*/  USHF.R.U32.HI UR12, URZ, UR5, UR12 ;  /* 0x00000005ff0c7299 */ /* 0x000fe4000801160c */
[----:B------:R-:W-:Y:S01]  /*10b0*/  @UP4 USHF.R.U32.HI UR4, URZ, UR17, UR8 ;  /* 0x00000011ff044299 */ /* 0x000fe20008011608 */
[----:B------:R-:W-:Y:S01]  /*10c0*/  UMOV UR14, UR15 ;  /* 0x0000000f000e7c82 */ /* 0x000fe20008000000 */
[----:B------:R-:W-:Y:S01]  /*10d0*/  UMOV UR10, UR11 ;  /* 0x0000000b000a7c82 */ /* 0x000fe20008000000 */
[----:B------:R-:W-:-:S02]  /*10e0*/  USHF.R.U32.HI UR14, URZ, UR21, UR14 ;  /* 0x00000015ff0e7299 */ /* 0x000fc4000801160e */
[----:B------:R-:W-:Y:S02]  /*10f0*/  USEL UR5, UR24, UR12, !UP0 ;  /* 0x0000000c18057287 */ /* 0x000fe4000c000000 */
[----:B------:R-:W-:Y:S02]  /*1100*/  @UP4 USHF.R.U32.HI UR6, URZ, UR17, UR10 ;  /* 0x00000011ff064299 */ /* 0x000fe4000801160a */
[----:B------:R-:W-:Y:S02]  /*1110*/  UIMAD UR7, UR4, UR19, URZ ;  /* 0x00000013040772a4 */ /* 0x000fe4000f8e02ff */
[----:B------:R-:W-:Y:S02]  /*1120*/  USEL UR4, UR50, UR14, !UP2 ;  /* 0x0000000e32047287 */ /* 0x000fe4000d000000 */
[----:B------:R-:W-:Y:S02]  /*1130*/  UIMAD UR10, UR6, UR19, URZ ;  /* 0x00000013060a72a4 */ /* 0x000fe4000f8e02ff */
[----:B------:R-:W-:-:S02]  /*1140*/  UISETP.GE.AND UP0, UPT, UR5, UR7, UPT ;  /* 0x000000070500728c */ /* 0x000fc4000bf06270 */
[----:B------:R-:W-:Y:S02]  /*1150*/  UIMAD.WIDE.U32 UR8, UR5, UR16, URZ ;  /* 0x00000010050872a5 */ /* 0x000fe4000f8e00ff */
[----:B------:R-:W-:Y:S02]  /*1160*/  UISETP.GE.OR UP0, UPT, UR4, UR10, UP0 ;  /* 0x0000000a0400728c */ /* 0x000fe40008706670 */
[----:B------:R-:W-:Y:S02]  /*1170*/  UIMAD.WIDE.U32 UR10, UR4, UR16, URZ ;  /* 0x00000010040a72a5 */ /* 0x000fe4000f8e00ff */
[----:B------:R-:W-:Y:S01]  /*1180*/  UIADD3 UR10, UPT, UPT, -UR4, URZ, URZ ;  /* 0x000000ff040a7290 */ /* 0x000fe2000fffe1ff */
[----:B------:R-:W-:Y:S01]  /*1190*/  UMOV UR8, UR9 ;  /* 0x0000000900087c82 */ /* 0x000fe20008000000 */
[----:B------:R-:W-:Y:S02]  /*11a0*/  UIADD3 UR9, UPT, UPT, -UR5, URZ, URZ ;  /* 0x000000ff05097290 */ /* 0x000fe4000fffe1ff */
[----:B------:R-:W-:-:S03]  /*11b0*/  USHF.R.U32.HI UR8, URZ, UR17, UR8 ;  /* 0x00000011ff087299 */ /* 0x000fc60008011608 */
[----:B------:R-:W-:Y:S01]  /*11c0*/  @!UP0 UMOV UR7, UR11 ;  /* 0x0000000b00078c82 */ /* 0x000fe20008000000 */
[----:B------:R-:W-:Y:S02]  /*11d0*/  UIMAD UR24, UR22, UR9, UR24 ;  /* 0x00000009161872a4 */ /* 0x000fe4000f8e0218 */
[----:B------:R-:W-:Y:S02]  /*11e0*/  USEL UR8, UR5, UR8, !UP4 ;  /* 0x0000000805087287 */ /* 0x000fe4000e000000 */
[----:B------:R-:W-:Y:S02]  /*11f0*/  @!UP0 USHF.R.U32.HI UR7, URZ, UR17, UR7 ;  /* 0x00000011ff078299 */ /* 0x000fe40008011607 */
[----:B------:R-:W-:Y:S02]  /*1200*/  UIADD3 UR9, UPT, UPT, -UR8, URZ, URZ ;  /* 0x000000ff08097290 */ /* 0x000fe4000fffe1ff */
[----:B------:R-:W-:Y:S02]  /*1210*/  @!UP0 USEL UR7, UR4, UR7, !UP4 ;  /* 0x0000000704078287 */ /* 0x000fe4000e000000 */
[----:B------:R-:W-:-:S02]  /*1220*/  UIMAD UR9, UR19, UR9, UR5 ;  /* 0x00000009130972a4 */ /* 0x000fc4000f8e0205 */
[----:B------:R-:W-:Y:S02]  /*1230*/  @!UP0 UIADD3 UR8, UPT, UPT, UR8, -UR7, URZ ;  /* 0x8000000708088290 */ /* 0x000fe4000fffe0ff */
[----:B------:R-:W-:Y:S02]  /*1240*/  @!UP0 UIMAD UR7, UR9, UR6, UR7 ;  /* 0x00000006090782a4 */ /* 0x000fe4000f8e0207 */
[----:B------:R-:W-:Y:S02]  /*1250*/  @!UP0 UIMAD UR5, UR8, UR19, UR4 ;  /* 0x00000013080582a4 */ /* 0x000fe4000f8e0204 */
[----:B------:R-:W-:Y:S02]  /*1260*/  UIMAD UR6, UR25, UR10, UR50 ;  /* 0x0000000a190672a4 */ /* 0x000fe4000f8e0232 */
[----:B------:R-:W-:Y:S01]  /*1270*/  UIMAD UR24, UR5, UR22, UR24 ;  /* 0x00000016051872a4 */ /* 0x000fe2000f8e0218 */
[----:B------:R-:W-:Y:S02]  /*1280*/  @!UP0 UMOV UR4, UR7 ;  /* 0x0000000700048c82 */ /* 0x000fe40008000000 */
[----:B------:R-:W-:-:S12]  /*1290*/  UIMAD UR50, UR4, UR25, UR6 ;  /* 0x00000019043272a4 */ /* 0x000fd8000f8e0206 */
.L_x_15:
[----:B------:R-:W1:Y:S02]  /*12a0*/  LDCU UR4, c[0x0][0xc30] ;  /* 0x00018600ff0477ac */ /* 0x000e640008000800 */
[----:B-1----:R-:W-:-:S09]  /*12b0*/  UISETP.NE.AND UP0, UPT, UR4, 0x1, UPT ;  /* 0x000000010400788c */ /* 0x002fd2000bf05270 */
[----:B------:R-:W-:Y:S05]  /*12c0*/  BRA.U UP0, `(.L_x_16) ;  /* 0x0000000100447547 */ /* 0x000fea000b800000 */
[----:B------:R-:W1:Y:S01]  /*12d0*/  LDCU.128 UR8, c[0x0][0xc10] ;  /* 0x00018200ff0877ac */ /* 0x000e620008000c00 */
[----:B------:R-:W2:Y:S01]  /*12e0*/  LDCU UR12, c[0x0][0xc0c] ;  /* 0x00018180ff0c77ac */ /* 0x000ea20008000800 */
[----:B------:R-:W3:Y:S01]  /*12f0*/  LDCU UR13, c[0x0][0xc20] ;  /* 0x00018400ff0d77ac */ /* 0x000ee20008000800 */
[----:B-1----:R-:W-:Y:S02]  /*1300*/  UIMAD.WIDE.U32 UR6, UR50, UR8, URZ ;  /* 0x00000008320672a5 */ /* 0x002fe4000f8e00ff */
[----:B------:R-:W-:Y:S02]  /*1310*/  UIMAD.WIDE.U32 UR4, UR24, UR11, URZ ;  /* 0x0000000b180472a5 */ /* 0x000fe4000f8e00ff */
[----:B--2---:R-:W-:Y:S02]  /*1320*/  UISETP.NE.AND UP2, UPT, UR12, 0x1, UPT ;  /* 0x000000010c00788c */ /* 0x004fe4000bf45270 */
[----:B------:R-:W-:Y:S01]  /*1330*/  UISETP.NE.AND UP0, UPT, UR10, 0x1, UPT ;  /* 0x000000010a00788c */ /* 0x000fe2000bf05270 */
[----:B------:R-:W-:-:S02]  /*1340*/  UMOV UR6, UR7 ;  /* 0x0000000700067c82 */ /* 0x000fc40008000000 */
[----:B------:R-:W-:Y:S01]  /*1350*/  UMOV UR4, UR5 ;  /* 0x0000000500047c82 */ /* 0x000fe20008000000 */
[----:B------:R-:W-:Y:S02]  /*1360*/  USHF.R.U32.HI UR6, URZ, UR9, UR6 ;  /* 0x00000009ff067299 */ /* 0x000fe40008011606 */
[----:B---3--:R-:W-:Y:S02]  /*1370*/  USHF.R.U32.HI UR4, URZ, UR13, UR4 ;  /* 0x0000000dff047299 */ /* 0x008fe40008011604 */
[----:B------:R-:W-:Y:S02]  /*1380*/  USEL UR5, UR50, UR6, !UP2 ;  /* 0x0000000632057287 */ /* 0x000fe4000d000000 */
[----:B------:R-:W-:-:S04]  /*1390*/  USEL UR4, UR24, UR4, !UP0 ;  /* 0x0000000418047287 */ /* 0x000fc8000c000000 */
[----:B------:R-:W-:Y:S02]  /*13a0*/  UIADD3 UR6, UPT, UPT, UR5, -UR4, URZ ;  /* 0x8000000405067290 */ /* 0x000fe4000fffe0ff */
[----:B------:R-:W-:Y:S02]  /*13b0*/  UIADD3 UR4, UPT, UPT, -UR5, UR4, URZ ;  /* 0x0000000405047290 */ /* 0x000fe4000fffe1ff */
[----:B------:R-:W-:Y:S02]  /*13c0*/  UIMAD UR24, UR6, UR10, UR24 ;  /* 0x0000000a061872a4 */ /* 0x000fe4000f8e0218 */
[----:B------:R-:W-:-:S12]  /*13d0*/  UIMAD UR50, UR4, UR12, UR50 ;  /* 0x0000000c043272a4 */ /* 0x000fd8000f8e0232 */
.L_x_16:
[----:B------:R-:W-:Y:S01]  /*13e0*/  BAR.SYNC.DEFER_BLOCKING 0x0 ;  /* 0x0000000000007b1d */ /* 0x000fe20000010000 */
[----:B------:R-:W-:Y:S01]  /*13f0*/  UISETP.NE.AND UP0, UPT, UR18, 0x2, UPT ;  /* 0x000000021200788c */ /* 0x000fe2000bf05270 */
[----:B------:R-:W-:Y:S02]  /*1400*/  ISETP.NE.OR P3, PT, R0, 0x2, !P3 ;  /* 0x000000020000780c */ /* 0x000fe40005f65670 */
[----:B------:R-:W-:Y:S02]  /*1410*/  LOP3.LUT R0, R92, 0x1f, RZ, 0xc0, !PT ;  /* 0x0000001f5c007812 */ /* 0x000fe400078ec0ff */
[----:B------:R-:W1:Y:S04]  /*1420*/  LDCU UR39, c[0x0][0xc24] ;  /* 0x00018480ff2777ac */ /* 0x000e680008000800 */
[----:B------:R-:W-:Y:S05]  /*1430*/  BRA.U UP0, `(.L_x_17) ;  /* 0x0000002100407547 */ /* 0x000fea000b800000 */
[----:B------:R-:W2:Y:S01]  /*1440*/  LDCU UR5, c[0x0][0x388] ;  /* 0x00007100ff0577ac */ /* 0x000ea20008000800 */
[----:B------:R-:W-:Y:S01]  /*1450*/  PLOP3.LUT P1, PT, PT, PT, UP3, 0x80, 0x8 ;  /* 0x000000000008781c */ /* 0x000fe20003f2f038 */
[----:B------:R-:W-:Y:S01]  /*1460*/  IMAD.MOV.U32 R2, RZ, RZ, RZ ;  /* 0x000000ffff027224 */ /* 0x000fe200078e00ff */
[----:B------:R-:W-:Y:S01]  /*1470*/  ISETP.EQ.OR P2, PT, R0, RZ, P3 ;  /* 0x000000ff0000720c */ /* 0x000fe20001f42670 */
[----:B------:R-:W3:Y:S01]  /*1480*/  LDCU UR8, c[0x0][0x38c] ;  /* 0x00007180ff0877ac */ /* 0x000ee20008000800 */
[----:B------:R-:W-:Y:S01]  /*1490*/  PLOP3.LUT P1, PT, P1, PT, PT, 0x8, 0x80 ;  /* 0x000000000080781c */ /* 0x000fe20000f2e170 */
[----:B------:R-:W4:Y:S01]  /*14a0*/  LDCU.64 UR6, c[0x0][0x390] ;  /* 0x00007200ff0677ac */ /* 0x000f220008000a00 */
[----:B------:R-:W1:Y:S01]  /*14b0*/  LDCU UR53, c[0x0][0x370] ;  /* 0x00006e00ff3577ac */ /* 0x000e620008000800 */
[----:B------:R-:W1:Y:S01]  /*14c0*/  LDCU.64 UR42, c[0x0][0x348] ;  /* 0x00006900ff2a77ac */ /* 0x000e620008000a00 */
[----:B--2---:R-:W-:Y:S01]  /*14d0*/  UIADD3 UR5, UPT, UPT, UR5, 0x3f, URZ ;  /* 0x0000003f05057890 */ /* 0x004fe2000fffe0ff */
[----:B------:R-:W2:Y:S03]  /*14e0*/  LDCU UR52, c[0x0][0x374] ;  /* 0x00006e80ff3477ac */ /* 0x000ea60008000800 */
[----:B------:R-:W-:Y:S01]  /*14f0*/  USHF.R.S32.HI UR4, URZ, 0x1f, UR5 ;  /* 0x0000001fff047899 */ /* 0x000fe20008011405 */
[----:B------:R-:W-:Y:S01]  /*1500*/  UMOV UR26, 0x1 ;  /* 0x00000001001a7882 */ /* 0x000fe20000000000 */
[----:B------:R-:W-:-:S02]  /*1510*/  UMOV UR31, URZ ;  /* 0x000000ff001f7c82 */ /* 0x000fc40008000000 */
[----:B------:R-:W-:Y:S01]  /*1520*/  ULEA.HI UR4, UR4, UR5, URZ, 0x6 ;  /* 0x0000000504047291 */ /* 0x000fe2000f8f30ff */
[----:B------:R-:W-:Y:S01]  /*1530*/  UMOV UR36, URZ ;  /* 0x000000ff00247c82 */ /* 0x000fe20008000000 */
[----:B------:R-:W-:Y:S02]  /*1540*/  UMOV UR38, URZ ;  /* 0x000000ff00267c82 */ /* 0x000fe40008000000 */
[----:B------:R-:W-:-:S04]  /*1550*/  USHF.R.S32.HI UR4, URZ, 0x6, UR4 ;  /* 0x00000006ff047899 */ /* 0x000fc80008011404 */
[----:B---3--:R-:W-:-:S04]  /*1560*/  UIMAD UR4, UR4, UR8, URZ ;  /* 0x00000008040472a4 */ /* 0x008fc8000f8e02ff */
[----:B----4-:R-:W-:-:S04]  /*1570*/  UIMAD UR4, UR4, UR6, URZ ;  /* 0x00000006040472a4 */ /* 0x010fc8000f8e02ff */
[----:B------:R-:W-:-:S04]  /*1580*/  UIMAD UR54, UR4, UR7, URZ ;  /* 0x00000007043672a4 */ /* 0x000fc8000f8e02ff */
[----:B------:R-:W-:Y:S02]  /*1590*/  UISETP.NE.AND UP1, UPT, UR54, URZ, UPT ;  /* 0x000000ff3600728c */ /* 0x000fe4000bf25270 */
[----:B------:R-:W-:-:S04]  /*15a0*/  UISETP.LT.U32.AND UP0, UPT, UR54, 0x11, UPT ;  /* 0x000000113600788c */ /* 0x000fc8000bf01070 */
[----:B------:R-:W-:-:S04]  /*15b0*/  USEL UR4, UR54, 0x11, UP0 ;  /* 0x0000001136047887 */ /* 0x000fc80008000000 */
[----:B------:R-:W-:Y:S02]  /*15c0*/  UIADD3 UR5, UPT, UPT, UR4, -0x1, URZ ;  /* 0xffffffff04057890 */ /* 0x000fe4000fffe0ff */
[----:B------:R-:W-:Y:S02]  /*15d0*/  @!UP1 UIADD3 UR5, UPT, UPT, UR4, URZ, URZ ;  /* 0x000000ff04059290 */ /* 0x000fe4000fffe0ff */
[----:B------:R-:W-:Y:S02]  /*15e0*/  UIADD3 UR51, UPT, UPT, UR54, -UR4, URZ ;  /* 0x8000000436337290 */ /* 0x000fe4000fffe0ff */
[----:B-12---:R-:W-:-:S12]  /*15f0*/  UIADD3 UR55, UPT, UPT, UR5, 0x1, URZ ;  /* 0x0000000105377890 */ /* 0x006fd8000fffe0ff */
.L_x_33:
[----:B------:R-:W1:Y:S01]  /*1600*/  S2UR UR30, SR_CgaCtaId ;  /* 0x00000000001e79c3 */ /* 0x000e620000008800 */
[----:B------:R-:W-:Y:S01]  /*1610*/  UMOV UR4, 0x400 ;  /* 0x0000040000047882 */ /* 0x000fe20000000000 */
[----:B------:R-:W-:Y:S01]  /*1620*/  MOV R0, UR26 ;  /* 0x0000001a00007c02 */ /* 0x000fe20008000f00 */
[----:B------:R-:W-:Y:S02]  /*1630*/  UISETP.NE.AND UP0, UPT, UR54, URZ, UPT ;  /* 0x000000ff3600728c */ /* 0x000fe4000bf05270 */
[----:B------:R-:W-:Y:S01]  /*1640*/  USHF.L.U32 UR44, UR50, 0x6, URZ ;  /* 0x00000006322c7899 */ /* 0x000fe200080006ff */
[----:B------:R-:W-:Y:S01]  /*1650*/  SHF.L.U32 R0, R0, 0x1f, RZ ;  /* 0x0000001f00007819 */ /* 0x000fe200000006ff */
[----:B------:R-:W-:Y:S01]  /*1660*/  USHF.L.U32 UR19, UR24, 0x7, URZ ;  /* 0x0000000718137899 */ /* 0x000fe200080006ff */
[----:B------:R-:W-:Y:S01]  /*1670*/  UMOV UR27, URZ ;  /* 0x000000ff001b7c82 */ /* 0x000fe20008000000 */
[----:B------:R-:W-:Y:S01]  /*1680*/  UMOV UR22, URZ ;  /* 0x000000ff00167c82 */ /* 0x000fe20008000000 */
[----:B------:R-:W-:Y:S01]  /*1690*/  UMOV UR21, URZ ;  /* 0x000000ff00157c82 */ /* 0x000fe20008000000 */
[----:B------:R-:W-:Y:S01]  /*16a0*/  UMOV UR20, URZ ;  /* 0x000000ff00147c82 */ /* 0x000fe20008000000 */
[----:B-1----:R-:W-:-:S04]  /*16b0*/  ULEA UR30, UR30, UR4, 0x18 ;  /* 0x000000041e1e7291 */ /* 0x002fc8000f8ec0ff */
[----:B------:R-:W-:-:S09]  /*16c0*/  ULEA UR4, UR31, UR30, 0x3 ;  /* 0x0000001e1f047291 */ /* 0x000fd2000f8e18ff */
[----:B------:R1:W2:Y:S01]  /*16d0*/  SYNCS.PHASECHK.TRANS64.TRYWAIT P0, [UR4+0x88], R0 ;  /* 0x00008800ff0075a7 */ /* 0x0002a20008001104 */
[----:B------:R-:W-:Y:S05]  /*16e0*/  BRA.U !UP0, `(.L_x_18) ;  /* 0x0000000508987547 */ /* 0x000fea000b800000 */
[----:B------:R-:W3:Y:S01]  /*16f0*/  LDCU.128 UR12, c[0x0][0x480] ;  /* 0x00009000ff0c77ac */ /* 0x000ee20008000c00 */
[----:B------:R-:W4:Y:S01]  /*1700*/  LDCU.128 UR8, c[0x0][0x490] ;  /* 0x00009200ff0877ac */ /* 0x000f220008000c00 */
[----:B------:R-:W1:Y:S01]  /*1710*/  LDCU.64 UR20, c[0x0][0x4c0] ;  /* 0x00009800ff1477ac */ /* 0x000e620008000a00 */
[----:B------:R-:W1:Y:S01]  /*1720*/  LDCU.64 UR16, c[0x0][0x4f0] ;  /* 0x00009e00ff1077ac */ /* 0x000e620008000a00 */
[----:B------:R-:W1:Y:S01]  /*1730*/  LDCU UR18, c[0x0][0x4c8] ;  /* 0x00009900ff1277ac */ /* 0x000e620008000800 */
[----:B---3--:R-:W-:Y:S02]  /*1740*/  UIMAD.WIDE.U32 UR4, UR44, UR13, URZ ;  /* 0x0000000d2c0472a5 */ /* 0x008fe4000f8e00ff */
[----:B------:R-:W-:Y:S02]  /*1750*/  UISETP.NE.AND UP0, UPT, UR12, 0x1, UPT ;  /* 0x000000010c00788c */ /* 0x000fe4000bf05270 */
[----:B------:R-:W-:Y:S01]  /*1760*/  USHF.R.U32.HI UR5, URZ, UR14, UR5 ;  /* 0x0000000eff057299 */ /* 0x000fe20008011605 */
[----:B------:R-:W3:Y:S03]  /*1770*/  LDCU UR45, c[0x0][0x38c] ;  /* 0x00007180ff2d77ac */ /* 0x000ee60008000800 */
[----:B------:R-:W-:-:S02]  /*1780*/  USEL UR5, UR44, UR5, !UP0 ;  /* 0x000000052c057287 */ /* 0x000fc4000c000000 */
[----:B------:R-:W-:Y:S02]  /*1790*/  UISETP.NE.AND UP0, UPT, UR15, 0x1, UPT ;  /* 0x000000010f00788c */ /* 0x000fe4000bf05270 */
[----:B----4-:R-:W-:Y:S01]  /*17a0*/  UIMAD.WIDE.U32 UR6, UR5, UR8, URZ ;  /* 0x00000008050672a5 */ /* 0x010fe2000f8e00ff */
[----:B------:R-:W4:Y:S01]  /*17b0*/  LDCU UR8, c[0x0][0x4a0] ;  /* 0x00009400ff0877ac */ /* 0x000f220008000800 */
[----:B------:R-:W1:Y:S05]  /*17c0*/  LDCU UR23, c[0x0][0x4cc] ;  /* 0x00009980ff1777ac */ /* 0x000e6a0008000800 */
[----:B------:R-:W-:Y:S01]  /*17d0*/  UMOV UR4, UR7 ;  /* 0x0000000700047c82 */ /* 0x000fe20008000000 */
[----:B------:R-:W1:Y:S01]  /*17e0*/  LDCU.64 UR40, c[0x0][0x390] ;  /* 0x00007200ff2877ac */ /* 0x000e620008000a00 */
[----:B------:R-:W-:Y:S01]  /*17f0*/  USHF.R.U32.HI UR4, URZ, UR9, UR4 ;  /* 0x00000009ff047299 */ /* 0x000fe20008011604 */
[----:B------:R-:W1:Y:S03]  /*1800*/  LDCU UR9, c[0x0][0x4ec] ;  /* 0x00009d80ff0977ac */ /* 0x000e660008000800 */
[----:B------:R-:W-:-:S02]  /*1810*/  USEL UR4, UR5, UR4, !UP0 ;  /* 0x0000000405047287 */ /* 0x000fc4000c000000 */
[----:B------:R-:W-:Y:S02]  /*1820*/  UISETP.NE.AND UP0, UPT, UR10, 0x1, UPT ;  /* 0x000000010a00788c */ /* 0x000fe4000bf05270 */
[----:B------:R-:W-:Y:S01]  /*1830*/  UIMAD.WIDE.U32 UR6, UR4, UR11, URZ ;  /* 0x0000000b040672a5 */ /* 0x000fe2000f8e00ff */
[----:B------:R-:W1:Y:S01]  /*1840*/  LDCU.64 UR24, c[0x0][0x4d0] ;  /* 0x00009a00ff1877ac */ /* 0x000e620008000a00 */
[----:B------:R-:W-:-:S05]  /*1850*/  UIADD3 UR38, UPT, UPT, UR55, UR36, URZ ;  /* 0x0000002437267290 */ /* 0x000fca000fffe0ff */
[----:B------:R-:W-:Y:S01]  /*1860*/  UMOV UR6, UR7 ;  /* 0x0000000700067c82 */ /* 0x000fe20008000000 */
[----:B------:R-:W-:Y:S02]  /*1870*/  UIADD3 UR7, UPT, UPT, -UR4, URZ, URZ ;  /* 0x000000ff04077290 */ /* 0x000fe4000fffe1ff */
[----:B----4-:R-:W-:Y:S02]  /*1880*/  USHF.R.U32.HI UR6, URZ, UR8, UR6 ;  /* 0x00000008ff067299 */ /* 0x010fe40008011606 */
[----:B------:R-:W-:Y:S02]  /*1890*/  UIADD3 UR8, UPT, UPT, -UR5, URZ, URZ ;  /* 0x000000ff05087290 */ /* 0x000fe4000fffe1ff */
[----:B------:R-:W-:Y:S02]  /*18a0*/  USEL UR14, UR4, UR6, !UP0 ;  /* 0x00000006040e7287 */ /* 0x000fe4000c000000 */
[----:B------:R-:W-:Y:S02]  /*18b0*/  UIMAD UR7, UR15, UR7, UR5 ;  /* 0x000000070f0772a4 */ /* 0x000fe4000f8e0205 */
[----:B------:R-:W-:-:S02]  /*18c0*/  UIADD3 UR6, UPT, UPT, -UR14, URZ, URZ ;  /* 0x000000ff0e067290 */ /* 0x000fc4000fffe1ff */
[----:B------:R-:W-:Y:S02]  /*18d0*/  UIMAD UR8, UR12, UR8, UR44 ;  /* 0x000000080c0872a4 */ /* 0x000fe4000f8e022c */
[----:B------:R-:W-:Y:S02]  /*18e0*/  UIMAD UR13, UR10, UR6, UR4 ;  /* 0x000000060a0d72a4 */ /* 0x000fe4000f8e0204 */
[----:B-1----:R-:W-:Y:S02]  /*18f0*/  UIMAD UR11, UR8, UR20, UR9 ;  /* 0x00000014080b72a4 */ /* 0x002fe4000f8e0209 */
[----:B------:R-:W-:Y:S01]  /*1900*/  UIMAD UR12, UR7, UR21, UR16 ;  /* 0x00000015070c72a4 */ /* 0x000fe2000f8e0210 */
[----:B------:R-:W1:Y:S02]  /*1910*/  LDCU.64 UR4, c[0x0][0x4f8] ;  /* 0x00009f00ff0477ac */ /* 0x000e640008000a00 */
[----:B------:R-:W4:Y:S01]  /*1920*/  LDCU UR6, c[0x0][0x500] ;  /* 0x0000a000ff0677ac */ /* 0x000f220008000800 */
[----:B------:R-:W-:Y:S01]  /*1930*/  UIMAD UR13, UR13, UR18, UR17 ;  /* 0x000000120d0d72a4 */ /* 0x000fe2000f8e0211 */
[----:B------:R-:W-:Y:S01]  /*1940*/  UMOV UR27, URZ ;  /* 0x000000ff001b7c82 */ /* 0x000fe20008000000 */
[----:B------:R-:W-:Y:S01]  /*1950*/  UMOV UR7, UR31 ;  /* 0x0000001f00077c82 */ /* 0x000fe20008000000 */
[----:B------:R-:W-:Y:S01]  /*1960*/  UMOV UR20, URZ ;  /* 0x000000ff00147c82 */ /* 0x000fe20008000000 */
[----:B------:R-:W-:Y:S01]  /*1970*/  UMOV UR21, URZ ;  /* 0x000000ff00157c82 */ /* 0x000fe20008000000 */
[----:B---3--:R-:W-:-:S07]  /*1980*/  UMOV UR22, URZ ;  /* 0x000000ff00167c82 */ /* 0x008fce0008000000 */
.L_x_23:
[----:B------:R-:W-:Y:S01]  /*1990*/  @!P3 MOV R3, 0x3000 ;  /* 0x000030000003b802 */ /* 0x000fe20000000f00 */
[----:B------:R-:W-:Y:S01]  /*19a0*/  ULEA UR9, UR7, UR30, 0x3 ;  /* 0x0000001e07097291 */ /* 0x000fe2000f8e18ff */
[----:B-12---:R-:W-:Y:S11]  /*19b0*/  @P0 BRA `(.L_x_19) ;  /* 0x0000000000100947 */ /* 0x006ff60003800000 */
[----:B------:R-:W-:Y:S04]  /*19c0*/  MOV R0, UR26 ;  /* 0x0000001a00007c02 */ /* 0x000fe80008000f00 */
[----:B------:R-:W-:Y:S04]  /*19d0*/  SHF.L.U32 R5, R0, 0x1f, RZ ;  /* 0x0000001f00057819 */ /* 0x000fe800000006ff */
[----:B------:R-:W2:Y:S02]  /*19e0*/  SYNCS.PHASECHK.TRANS64.TRYWAIT P0, [UR9+0x88], R5 ;  /* 0x00008805ff0075a7 */ /* 0x000ea40008001109 */
[----:B--2---:R-:W-:Y:S05]  /*19f0*/  @!P0 BRA `(.L_x_20) ;  /* 0x0000006800c08947 */ /* 0x004fea0003800000 */
.L_x_19:
[----:B------:R3:W-:Y:S01]  /*1a00*/  @!P3 SYNCS.ARRIVE.TRANS64 RZ, [UR9], R3 ;  /* 0x00000003ffffb9a7 */ /* 0x0007e20008000009 */
[----:B------:R-:W-:Y:S04]  /*1a10*/  BSSY.RECONVERGENT B0, `(.L_x_21) ;  /* 0x0000003000007945 */ /* 0x000fe80003800200 */
[----:B------:R-:W-:Y:S05]  /*1a20*/  @P2 BRA `(.L_x_22) ;  /* 0x0000000000042947 */ /* 0x000fea0003800000 */
[----:B-1--4-:R-:W-:Y:S05]  /*1a30*/  BPT.TRAP 0x1 ;  /* 0x000000040000795c */ /* 0x012fea0000300000 */
.L_x_22:
[----:B-1--4-:R-:W-:Y:S05]  /*1a40*/  BSYNC.RECONVERGENT B0 ;  /* 0x0000000000007941 */ /* 0x012fea0003800200 */
.L_x_21:
[----:B------:R-:W-:Y:S02]  /*1a50*/  UIADD3 UR8, UPT, UPT, UR7, 0x1, URZ ;  /* 0x0000000107087890 */ /* 0x000fe4000fffe0ff */
[----:B------:R-:W-:Y:S02]  /*1a60*/  UIMAD UR15, UR20, UR23, UR4 ;  /* 0x00000017140f72a4 */ /* 0x000fe4000f8e0204 */
[----:B------:R-:W-:Y:S02]  /*1a70*/  UISETP.NE.AND UP0, UPT, UR8, 0x11, UPT ;  /* 0x000000110800788c */ /* 0x000fe4000bf05270 */
[----:B------:R-:W-:Y:S02]  /*1a80*/  ULEA UR17, UR7, UR30, 0xc ;  /* 0x0000001e07117291 */ /* 0x000fe4000f8e60ff */
[----:B------:R-:W-:Y:S02]  /*1a90*/  USEL UR10, URZ, 0x1, UP0 ;  /* 0x00000001ff0a7887 */ /* 0x000fe40008000000 */
[----:B------:R-:W-:Y:S02]  /*1aa0*/  USEL UR31, UR8, URZ, UP0 ;  /* 0x000000ff081f7287 */ /* 0x000fe40008000000 */
[----:B------:R-:W-:Y:S02]  /*1ab0*/  ULOP3.LUT UR26, UR26, UR10, URZ, 0x3c, !UPT ;  /* 0x0000000a1a1a7292 */ /* 0x000fe4000f8e3cff */
[----:B------:R-:W-:Y:S02]  /*1ac0*/  ULEA UR8, UR31, UR30, 0x3 ;  /* 0x0000001e1f087291 */ /* 0x000fe4000f8e18ff */
[----:B------:R-:W-:Y:S02]  /*1ad0*/  ULEA UR16, UR7, UR30, 0xd ;  /* 0x0000001e07107291 */ /* 0x000fe4000f8e68ff */
[----:B------:R-:W-:Y:S01]  /*1ae0*/  UIADD3 UR34, UP0, UPT, UR42, 0x80, URZ ;  /* 0x000000802a227890 */ /* 0x000fe2000ff1e0ff */
[----:B--2---:R-:W-:Y:S01]  /*1af0*/  MOV R0, UR26 ;  /* 0x0000001a00007c02 */ /* 0x004fe20008000f00 */
[----:B------:R-:W-:Y:S02]  /*1b00*/  USHF.L.U32 UR10, UR27, 0x6, URZ ;  /* 0x000000061b0a7899 */ /* 0x000fe400080006ff */
[----:B------:R-:W-:Y:S01]  /*1b10*/  UIADD3.X UR35, UPT, UPT, URZ, UR43, URZ, UP0, !UPT ;  /* 0x0000002bff237290 */ /* 0x000fe200087fe4ff */
[----:B---3--:R-:W-:Y:S01]  /*1b20*/  SHF.L.U32 R3, R0, 0x1f, RZ ;  /* 0x0000001f00037819 */ /* 0x008fe200000006ff */
[----:B------:R-:W-:Y:S02]  /*1b30*/  UIADD3 UR32, UP3, UPT, UR42, 0x200, URZ ;  /* 0x000002002a207890 */ /* 0x000fe4000ff7e0ff */
[----:B------:R-:W-:Y:S01]  /*1b40*/  UIADD3 UR16, UPT, UPT, UR16, 0x15400, URZ ;  /* 0x0001540010107890 */ /* 0x000fe2000fffe0ff */
[----:B------:R3:W1:Y:S01]  /*1b50*/  SYNCS.PHASECHK.TRANS64.TRYWAIT P0, [UR8+0x88], R3 ;  /* 0x00008803ff0075a7 */ /* 0x0006620008001108 */
[----:B------:R-:W-:Y:S02]  /*1b60*/  UIMAD UR8, UR21, UR24, UR5 ;  /* 0x00000018150872a4 */ /* 0x000fe4000f8e0205 */
[----:B------:R-:W-:Y:S02]  /*1b70*/  UIMAD UR7, UR22, UR25, UR6 ;  /* 0x00000019160772a4 */ /* 0x000fe4000f8e0206 */
[----:B------:R-:W-:Y:S02]  /*1b80*/  ULEA UR15, UR8, UR15, 0x5 ;  /* 0x0000000f080f7291 */ /* 0x000fe4000f8e28ff */
[----:B------:R-:W-:Y:S02]  /*1b90*/  UIADD3 UR8, UPT, UPT, UR17, 0x4400, URZ ;  /* 0x0000440011087890 */ /* 0x000fe4000fffe0ff */
[----:B------:R-:W-:Y:S02]  /*1ba0*/  ULEA UR7, UR7, UR15, 0xa ;  /* 0x0000000f07077291 */ /* 0x000fe4000f8e50ff */
[----:B------:R-:W-:Y:S02]  /*1bb0*/  UIADD3.X UR33, UPT, UPT, URZ, UR43, URZ, UP3, !UPT ;  /* 0x0000002bff217290 */ /* 0x000fe40009ffe4ff */
[----:B------:R-:W-:Y:S02]  /*1bc0*/  UPRMT UR7, UR7, 0x5410, URZ ;  /* 0x0000541007077896 */ /* 0x000fe400080000ff */
[----:B------:R-:W-:Y:S02]  /*1bd0*/  UIADD3 UR37, UPT, UPT, UR20, 0x1, URZ ;  /* 0x0000000114257890 */ /* 0x000fe4000fffe0ff */
[----:B------:R-:W-:Y:S02]  /*1be0*/  UIADD3 UR29, UPT, UPT, UR21, 0x1, URZ ;  /* 0x00000001151d7890 */ /* 0x000fe4000fffe0ff */
[----:B------:R-:W-:Y:S02]  /*1bf0*/  UISETP.NE.AND UP2, UPT, UR37, UR45, UPT ;  /* 0x0000002d2500728c */ /* 0x000fe4000bf45270 */
[----:B------:R-:W-:Y:S01]  /*1c00*/  UIADD3 UR28, UPT, UPT, UR22, 0x1, URZ ;  /* 0x00000001161c7890 */ /* 0x000fe2000fffe0ff */
[----:B------:R2:W-:Y:S01]  /*1c10*/  UTMALDG.5D.IM2COL [UR8], [UR34], UR7 ;  /* 0x00000008220073b4 */ /* 0x0005e20008060007 */
[----:B------:R-:W-:Y:S01]  /*1c20*/  UIADD3 UR36, UPT, UPT, UR36, 0x1, URZ ;  /* 0x0000000124247890 */ /* 0x000fe2000fffe0ff */
[----:B------:R-:W-:Y:S01]  /*1c30*/  UMOV UR46, 0x0 ;  /* 0x00000000002e7882 */ /* 0x000fe20000000000 */
[----:B------:R-:W-:Y:S01]  /*1c40*/  UMOV UR47, 0x10000000 ;  /* 0x10000000002f7882 */ /* 0x000fe20000000000 */
[----:B------:R-:W-:Y:S01]  /*1c50*/  UMOV UR17, UR9 ;  /* 0x0000000900117c82 */ /* 0x000fe20008000000 */
[----:B------:R-:W-:Y:S03]  /*1c60*/  UMOV UR18, UR10 ;  /* 0x0000000a00127c82 */ /* 0x000fe60008000000 */
[----:B------:R-:W-:Y:S01]  /*1c70*/  @UP2 UIADD3 UR29, UPT, UPT, UR21, URZ, URZ ;  /* 0x000000ff151d2290 */ /* 0x000fe2000fffe0ff */
[----:B------:R4:W-:Y:S03]  /*1c80*/  UTMALDG.5D [UR16], [UR32], desc[UR46] ;  /* 0x00002e10200075b4 */ /* 0x0009e60008021000 */
[----:B------:R-:W-:Y:S11]  /*1c90*/  UISETP.NE.AND UP1, UPT, UR29, UR40, UPT ;  /* 0x000000281d00728c */ /* 0x000ff6000bf25270 */
[----:B------:R-:W-:Y:S04]  /*1ca0*/  @UP1 UIADD3 UR28, UPT, UPT, UR22, URZ, URZ ;  /* 0x000000ff161c1290 */ /* 0x000fe8000fffe0ff */
[----:B------:R-:W-:Y:S02]  /*1cb0*/  UISETP.NE.AND UP0, UPT, UR28, UR41, UPT ;  /* 0x000000291c00728c */ /* 0x000fe4000bf05270 */
[----:B--2---:R-:W-:Y:S09]  /*1cc0*/  UIADD3 UR8, UPT, UPT, UR27, 0x1, URZ ;  /* 0x000000011b087890 */ /* 0x004ff2000fffe0ff */
[----:B------:R-:W-:Y:S01]  /*1cd0*/  @UP0 UIADD3 UR8, UPT, UPT, UR27, URZ, URZ ;  /* 0x000000ff1b080290 */ /* 0x000fe2000fffe0ff */
[----:B------:R-:W-:Y:S06]  /*1ce0*/  UMOV UR7, UR31 ;  /* 0x0000001f00077c82 */ /* 0x000fec0008000000 */
[----:B------:R-:W-:Y:S01]  /*1cf0*/  UMOV UR27, UR8 ;  /* 0x00000008001b7c82 */ /* 0x000fe20008000000 */
[----:B----4-:R-:W-:Y:S02]  /*1d00*/  USEL UR22, UR28, URZ, UP0 ;  /* 0x000000ff1c167287 */ /* 0x010fe40008000000 */
[----:B------:R-:W-:Y:S02]  /*1d10*/  UISETP.NE.AND UP0, UPT, UR36, UR38, UPT ;  /* 0x000000262400728c */ /* 0x000fe4000bf05270 */
[----:B------:R-:W-:Y:S02]  /*1d20*/  USEL UR20, UR37, URZ, UP2 ;  /* 0x000000ff25147287 */ /* 0x000fe40009000000 */
[----:B------:R-:W-:Y:S05]  /*1d30*/  USEL UR21, UR29, URZ, UP1 ;  /* 0x000000ff1d157287 */ /* 0x000fea0008800000 */
[----:B---3--:R-:W-:Y:S07]  /*1d40*/  BRA.U UP0, `(.L_x_23) ;  /* 0xfffffffd00107547 */ /* 0x008fee000b83ffff */
.L_x_18:
[----:B------:R-:W-:Y:S01]  /*1d50*/  ULEA UR4, UR31, UR30, 0x3 ;  /* 0x0000001e1f047291 */ /* 0x000fe2000f8e18ff */
[----:B-1----:R-:W-:Y:S01]  /*1d60*/  MOV R0, UR26 ;  /* 0x0000001a00007c02 */ /* 0x002fe20008000f00 */
[----:B------:R-:W-:Y:S01]  /*1d70*/  @!P1 SYNCS.ARRIVE.TRANS64.A1T0 RZ, [UR30+0x138], RZ ;  /* 0x000138ffffff99a7 */ /* 0x000fe2000810001e */
[----:B------:R-:W-:Y:S02]  /*1d80*/  UISETP.GE.AND UP0, UPT, UR51, 0x1, UPT ;  /* 0x000000013300788c */ /* 0x000fe4000bf06270 */
[----:B------:R-:W-:-:S04]  /*1d90*/  SHF.L.U32 R0, R0, 0x1f, RZ ;  /* 0x0000001f00007819 */ /* 0x000fc800000006ff */
[----:B--2---:R1:W2:Y:S03]  /*1da0*/  SYNCS.PHASECHK.TRANS64.TRYWAIT P0, [UR4+0x88], R0 ;  /* 0x00008800ff0075a7 */ /* 0x0042a60008001104 */
[----:B------:R-:W-:Y:S05]  /*1db0*/  BRA.U !UP0, `(.L_x_24) ;  /* 0x0000000508907547 */ /* 0x000fea000b800000 */
[----:B------:R-:W3:Y:S01]  /*1dc0*/  LDCU.128 UR8, c[0x0][0x480] ;  /* 0x00009000ff0877ac */ /* 0x000ee20008000c00 */
[----:B------:R-:W4:Y:S01]  /*1dd0*/  LDCU.128 UR32, c[0x0][0x490] ;  /* 0x00009200ff2077ac */ /* 0x000f220008000c00 */
[----:B------:R-:W1:Y:S01]  /*1de0*/  LDCU.64 UR28, c[0x0][0x4c0] ;  /* 0x00009800ff1c77ac */ /* 0x000e620008000a00 */
[----:B------:R-:W1:Y:S01]  /*1df0*/  LDCU UR13, c[0x0][0x4c8] ;  /* 0x00009900ff0d77ac */ /* 0x000e620008000800 */
[----:B------:R-:W1:Y:S01]  /*1e00*/  LDCU.64 UR16, c[0x0][0x4f0] ;  /* 0x00009e00ff1077ac */ /* 0x000e620008000a00 */
[----:B---3--:R-:W-:Y:S02]  /*1e10*/  UIMAD.WIDE.U32 UR4, UR44, UR9, URZ ;  /* 0x000000092c0472a5 */ /* 0x008fe4000f8e00ff */
[----:B------:R-:W-:Y:S02]  /*1e20*/  UISETP.NE.AND UP0, UPT, UR8, 0x1, UPT ;  /* 0x000000010800788c */ /* 0x000fe4000bf05270 */
[----:B------:R-:W-:Y:S01]  /*1e30*/  USHF.R.U32.HI UR5, URZ, UR10, UR5 ;  /* 0x0000000aff057299 */ /* 0x000fe20008011605 */
[----:B------:R-:W3:Y:S03]  /*1e40*/  LDCU UR9, c[0x0][0x4a0] ;  /* 0x00009400ff0977ac */ /* 0x000ee60008000800 */
[----:B------:R-:W-:-:S02]  /*1e50*/  USEL UR5, UR44, UR5, !UP0 ;  /* 0x000000052c057287 */ /* 0x000fc4000c000000 */
[----:B------:R-:W-:Y:S02]  /*1e60*/  UISETP.NE.AND UP0, UPT, UR11, 0x1, UPT ;  /* 0x000000010b00788c */ /* 0x000fe4000bf05270 */
[----:B----4-:R-:W-:Y:S01]  /*1e70*/  UIMAD.WIDE.U32 UR6, UR5, UR32, URZ ;  /* 0x00000020050672a5 */ /* 0x010fe2000f8e00ff */
[----:B------:R-:W1:Y:S01]  /*1e80*/  LDCU UR10, c[0x0][0x4ec] ;  /* 0x00009d80ff0a77ac */ /* 0x000e620008000800 */
[----:B------:R-:W4:Y:S05]  /*1e90*/  LDCU UR46, c[0x0][0x38c] ;  /* 0x00007180ff2e77ac */ /* 0x000f2a0008000800 */
[----:B------:R-:W-:Y:S01]  /*1ea0*/  UMOV UR4, UR7 ;  /* 0x0000000700047c82 */ /* 0x000fe20008000000 */
[----:B------:R-:W1:Y:S01]  /*1eb0*/  LDCU UR23, c[0x0][0x4cc] ;  /* 0x00009980ff1777ac */ /* 0x000e620008000800 */
[----:B------:R-:W-:Y:S01]  /*1ec0*/  USHF.R.U32.HI UR4, URZ, UR33, UR4 ;  /* 0x00000021ff047299 */ /* 0x000fe20008011604 */
[----:B------:R-:W1:Y:S03]  /*1ed0*/  LDCU.64 UR40, c[0x0][0x390] ;  /* 0x00007200ff2877ac */ /* 0x000e660008000a00 */
[----:B------:R-:W-:-:S02]  /*1ee0*/  USEL UR4, UR5, UR4, !UP0 ;  /* 0x0000000405047287 */ /* 0x000fc4000c000000 */
[----:B------:R-:W-:Y:S02]  /*1ef0*/  UISETP.NE.AND UP0, UPT, UR34, 0x1, UPT ;  /* 0x000000012200788c */ /* 0x000fe4000bf05270 */
[----:B------:R-:W-:Y:S01]  /*1f00*/  UIMAD.WIDE.U32 UR6, UR4, UR35, URZ ;  /* 0x00000023040672a5 */ /* 0x000fe2000f8e00ff */
[----:B------:R-:W1:Y:S01]  /*1f10*/  LDCU.64 UR24, c[0x0][0x4d0] ;  /* 0x00009a00ff1877ac */ /* 0x000e620008000a00 */
[----:B------:R-:W-:-:S05]  /*1f20*/  UIADD3 UR38, UPT, UPT, UR51, UR38, URZ ;  /* 0x0000002633267290 */ /* 0x000fca000fffe0ff */
[----:B------:R-:W-:Y:S01]  /*1f30*/  UMOV UR6, UR7 ;  /* 0x0000000700067c82 */ /* 0x000fe20008000000 */
[----:B------:R-:W-:Y:S02]  /*1f40*/  UIADD3 UR7, UPT, UPT, -UR5, URZ, URZ ;  /* 0x000000ff05077290 */ /* 0x000fe4000fffe1ff */
[----:B---3--:R-:W-:Y:S02]  /*1f50*/  USHF.R.U32.HI UR6, URZ, UR9, UR6 ;  /* 0x00000009ff067299 */ /* 0x008fe40008011606 */
[----:B------:R-:W-:Y:S02]  /*1f60*/  UIMAD UR7, UR8, UR7, UR44 ;  /* 0x00000007080772a4 */ /* 0x000fe4000f8e022c */
[----:B------:R-:W-:Y:S02]  /*1f70*/  USEL UR14, UR4, UR6, !UP0 ;  /* 0x00000006040e7287 */ /* 0x000fe4000c000000 */
[----:B------:R-:W-:Y:S02]  /*1f80*/  UIADD3 UR6, UPT, UPT, -UR4, URZ, URZ ;  /* 0x000000ff04067290 */ /* 0x000fe4000fffe1ff */
[----:B------:R-:W-:-:S02]  /*1f90*/  UIADD3 UR9, UPT, UPT, -UR14, URZ, URZ ;  /* 0x000000ff0e097290 */ /* 0x000fc4000fffe1ff */
[----:B------:R-:W-:Y:S02]  /*1fa0*/  UIMAD UR12, UR11, UR6, UR5 ;  /* 0x000000060b0c72a4 */ /* 0x000fe4000f8e0205 */
[----:B------:R-:W-:Y:S02]  /*1fb0*/  UIMAD UR9, UR34, UR9, UR4 ;  /* 0x00000009220972a4 */ /* 0x000fe4000f8e0204 */
[----:B-1----:R-:W-:Y:S01]  /*1fc0*/  UIMAD UR11, UR7, UR28, UR10 ;  /* 0x0000001c070b72a4 */ /* 0x002fe2000f8e020a */
[----:B------:R-:W1:Y:S02]  /*1fd0*/  LDCU.64 UR4, c[0x0][0x4f8] ;  /* 0x00009f00ff0477ac */ /* 0x000e640008000a00 */
[----:B------:R-:W3:Y:S01]  /*1fe0*/  LDCU UR6, c[0x0][0x500] ;  /* 0x0000a000ff0677ac */ /* 0x000ee20008000800 */
[----:B------:R-:W-:Y:S02]  /*1ff0*/  UIMAD UR12, UR12, UR29, UR16 ;  /* 0x0000001d0c0c72a4 */ /* 0x000fe4000f8e0210 */
[----:B------:R-:W-:Y:S01]  /*2000*/  UIMAD UR13, UR9, UR13, UR17 ;  /* 0x0000000d090d72a4 */ /* 0x000fe2000f8e0211 */
[----:B------:R-:W-:Y:S01]  /*2010*/  UMOV UR37, UR51 ;  /* 0x0000003300257c82 */ /* 0x000fe20008000000 */
[----:B----4-:R-:W-:-:S10]  /*2020*/  UMOV UR7, UR31 ;  /* 0x0000001f00077c82 */ /* 0x010fd40008000000 */
.L_x_29:
[----:B------:R-:W-:Y:S01]  /*2030*/  @!P3 MOV R3, 0x3000 ;  /* 0x000030000003b802 */ /* 0x000fe20000000f00 */
[----:B------:R-:W-:Y:S01]  /*2040*/  ULEA UR9, UR7, UR30, 0x3 ;  /* 0x0000001e07097291 */ /* 0x000fe2000f8e18ff */
[----:B-12---:R-:W-:Y:S11]  /*2050*/  @P0 BRA `(.L_x_25) ;  /* 0x0000000000100947 */ /* 0x006ff60003800000 */
[----:B------:R-:W-:Y:S04]  /*2060*/  MOV R0, UR26 ;  /* 0x0000001a00007c02 */ /* 0x000fe80008000f00 */
[----:B------:R-:W-:Y:S04]  /*2070*/  SHF.L.U32 R5, R0, 0x1f, RZ ;  /* 0x0000001f00057819 */ /* 0x000fe800000006ff */
[----:B------:R-:W2:Y:S02]  /*2080*/  SYNCS.PHASECHK.TRANS64.TRYWAIT P0, [UR9+0x88], R5 ;  /* 0x00008805ff0075a7 */ /* 0x000ea40008001109 */
[----:B--2---:R-:W-:Y:S05]  /*2090*/  @!P0 BRA `(.L_x_26) ;  /* 0x0000006400308947 */ /* 0x004fea0003800000 */
.L_x_25:
[----:B------:R4:W-:Y:S01]  /*20a0*/  @!P3 SYNCS.ARRIVE.TRANS64 RZ, [UR9], R3 ;  /* 0x00000003ffffb9a7 */ /* 0x0009e20008000009 */
[----:B------:R-:W-:Y:S04]  /*20b0*/  BSSY.RECONVERGENT B0, `(.L_x_27) ;  /* 0x0000003000007945 */ /* 0x000fe80003800200 */
[----:B------:R-:W-:Y:S05]  /*20c0*/  @P2 BRA `(.L_x_28) ;  /* 0x0000000000042947 */ /* 0x000fea0003800000 */
[----:B-1-3--:R-:W-:Y:S05]  /*20d0*/  BPT.TRAP 0x1 ;  /* 0x000000040000795c */ /* 0x00afea0000300000 */
.L_x_28:
[----:B-1-3--:R-:W-:Y:S05]  /*20e0*/  BSYNC.RECONVERGENT B0 ;  /* 0x0000000000007941 */ /* 0x00afea0003800200 */
.L_x_27:
[----:B------:R-:W-:Y:S02]  /*20f0*/  UIADD3 UR8, UPT, UPT, UR7, 0x1, URZ ;  /* 0x0000000107087890 */ /* 0x000fe4000fffe0ff */
[----:B------:R-:W-:Y:S02]  /*2100*/  UIMAD UR16, UR20, UR23, UR4 ;  /* 0x00000017141072a4 */ /* 0x000fe4000f8e0204 */
[----:B------:R-:W-:Y:S02]  /*2110*/  UISETP.NE.AND UP0, UPT, UR8, 0x11, UPT ;  /* 0x000000110800788c */ /* 0x000fe4000bf05270 */
[----:B------:R-:W-:Y:S02]  /*2120*/  UIMAD UR15, UR21, UR24, UR5 ;  /* 0x00000018150f72a4 */ /* 0x000fe4000f8e0205 */
[----:B------:R-:W-:Y:S02]  /*2130*/  USEL UR10, URZ, 0x1, UP0 ;  /* 0x00000001ff0a7887 */ /* 0x000fe40008000000 */
[----:B------:R-:W-:Y:S02]  /*2140*/  USEL UR31, UR8, URZ, UP0 ;  /* 0x000000ff081f7287 */ /* 0x000fe40008000000 */
[----:B------:R-:W-:Y:S02]  /*2150*/  ULOP3.LUT UR26, UR26, UR10, URZ, 0x3c, !UPT ;  /* 0x0000000a1a1a7292 */ /* 0x000fe4000f8e3cff */
[----:B------:R-:W-:Y:S02]  /*2160*/  ULEA UR8, UR31, UR30, 0x3 ;  /* 0x0000001e1f087291 */ /* 0x000fe4000f8e18ff */
[----:B------:R-:W-:Y:S02]  /*2170*/  ULEA UR18, UR7, UR30, 0xd ;  /* 0x0000001e07127291 */ /* 0x000fe4000f8e68ff */
[----:B------:R-:W-:Y:S01]  /*2180*/  ULEA UR15, UR15, UR16, 0x5 ;  /* 0x000000100f0f7291 */ /* 0x000fe2000f8e28ff */
[----:B--2---:R-:W-:Y:S01]  /*2190*/  MOV R0, UR26 ;  /* 0x0000001a00007c02 */ /* 0x004fe20008000f00 */
[----:B------:R-:W-:Y:S02]  /*21a0*/  UIADD3 UR34, UP0, UPT, UR42, 0x80, URZ ;  /* 0x000000802a227890 */ /* 0x000fe4000ff1e0ff */
[----:B------:R-:W-:Y:S01]  /*21b0*/  USHF.L.U32 UR10, UR27, 0x6, URZ ;  /* 0x000000061b0a7899 */ /* 0x000fe200080006ff */
[----:B----4-:R-:W-:Y:S01]  /*21c0*/  SHF.L.U32 R3, R0, 0x1f, RZ ;  /* 0x0000001f00037819 */ /* 0x010fe200000006ff */
[----:B------:R-:W-:Y:S02]  /*21d0*/  UIADD3.X UR35, UPT, UPT, URZ, UR43, URZ, UP0, !UPT ;  /* 0x0000002bff237290 */ /* 0x000fe400087fe4ff */
[----:B------:R-:W-:Y:S01]  /*21e0*/  UIADD3 UR32, UP3, UPT, UR42, 0x200, URZ ;  /* 0x000002002a207890 */ /* 0x000fe2000ff7e0ff */
[----:B------:R4:W1:Y:S01]  /*21f0*/  SYNCS.PHASECHK.TRANS64.TRYWAIT P0, [UR8+0x88], R3 ;  /* 0x00008803ff0075a7 */ /* 0x0008620008001108 */
[----:B------:R-:W-:Y:S02]  /*2200*/  ULEA UR8, UR7, UR30, 0xc ;  /* 0x0000001e07087291 */ /* 0x000fe4000f8e60ff */
[----:B------:R-:W-:Y:S02]  /*2210*/  UIMAD UR7, UR22, UR25, UR6 ;  /* 0x00000019160772a4 */ /* 0x000fe4000f8e0206 */
[----:B------:R-:W-:Y:S02]  /*2220*/  UIADD3 UR8, UPT, UPT, UR8, 0x4400, URZ ;  /* 0x0000440008087890 */ /* 0x000fe4000fffe0ff */
[----:B------:R-:W-:Y:S02]  /*2230*/  ULEA UR7, UR7, UR15, 0xa ;  /* 0x0000000f07077291 */ /* 0x000fe4000f8e50ff */
[----:B------:R-:W-:Y:S02]  /*2240*/  UIADD3.X UR33, UPT, UPT, URZ, UR43, URZ, UP3, !UPT ;  /* 0x0000002bff217290 */ /* 0x000fe40009ffe4ff */
[----:B------:R-:W-:Y:S02]  /*2250*/  UPRMT UR7, UR7, 0x5410, URZ ;  /* 0x0000541007077896 */ /* 0x000fe400080000ff */
[----:B------:R-:W-:Y:S02]  /*2260*/  UIADD3 UR16, UPT, UPT, UR18, 0x15400, URZ ;  /* 0x0001540012107890 */ /* 0x000fe4000fffe0ff */
[----:B------:R-:W-:Y:S02]  /*2270*/  UIADD3 UR36, UPT, UPT, UR20, 0x1, URZ ;  /* 0x0000000114247890 */ /* 0x000fe4000fffe0ff */
[----:B------:R-:W-:Y:S02]  /*2280*/  UIADD3 UR29, UPT, UPT, UR21, 0x1, URZ ;  /* 0x00000001151d7890 */ /* 0x000fe4000fffe0ff */
[----:B------:R-:W-:Y:S01]  /*2290*/  UISETP.NE.AND UP2, UPT, UR36, UR46, UPT ;  /* 0x0000002e2400728c */ /* 0x000fe2000bf45270 */
[----:B------:R2:W-:Y:S01]  /*22a0*/  UTMALDG.5D.IM2COL [UR8], [UR34], UR7 ;  /* 0x00000008220073b4 */ /* 0x0005e20008060007 */
[----:B------:R-:W-:Y:S01]  /*22b0*/  UIADD3 UR28, UPT, UPT, UR22, 0x1, URZ ;  /* 0x00000001161c7890 */ /* 0x000fe2000fffe0ff */
[----:B------:R-:W-:Y:S01]  /*22c0*/  UMOV UR44, 0x0 ;  /* 0x00000000002c7882 */ /* 0x000fe20000000000 */
[----:B------:R-:W-:Y:S01]  /*22d0*/  UMOV UR45, 0x10000000 ;  /* 0x10000000002d7882 */ /* 0x000fe20000000000 */
[----:B------:R-:W-:Y:S01]  /*22e0*/  UMOV UR17, UR9 ;  /* 0x0000000900117c82 */ /* 0x000fe20008000000 */
[----:B------:R-:W-:Y:S02]  /*22f0*/  UMOV UR18, UR10 ;  /* 0x0000000a00127c82 */ /* 0x000fe40008000000 */
[----:B------:R3:W-:Y:S03]  /*2300*/  UTMALDG.5D [UR16], [UR32], desc[UR44] ;  /* 0x00002c10200075b4 */ /* 0x0007e60008021000 */
[----:B------:R-:W-:Y:S04]  /*2310*/  @UP2 UIADD3 UR29, UPT, UPT, UR21, URZ, URZ ;  /* 0x000000ff151d2290 */ /* 0x000fe8000fffe0ff */
[----:B------:R-:W-:Y:S11]  /*2320*/  UISETP.NE.AND UP1, UPT, UR29, UR40, UPT ;  /* 0x000000281d00728c */ /* 0x000ff6000bf25270 */
[----:B------:R-:W-:Y:S04]  /*2330*/  @UP1 UIADD3 UR28, UPT, UPT, UR22, URZ, URZ ;  /* 0x000000ff161c1290 */ /* 0x000fe8000fffe0ff */
[----:B------:R-:W-:Y:S02]  /*2340*/  UISETP.NE.AND UP0, UPT, UR28, UR41, UPT ;  /* 0x000000291c00728c */ /* 0x000fe4000bf05270 */
[----:B--2---:R-:W-:Y:S09]  /*2350*/  UIADD3 UR8, UPT, UPT, UR27, 0x1, URZ ;  /* 0x000000011b087890 */ /* 0x004ff2000fffe0ff */
[----:B------:R-:W-:Y:S02]  /*2360*/  @UP0 UIADD3 UR8, UPT, UPT, UR27, URZ, URZ ;  /* 0x000000ff1b080290 */ /* 0x000fe4000fffe0ff */
[----:B------:R-:W-:Y:S05]  /*2370*/  UIADD3 UR7, UPT, UPT, UR37, -0x1, URZ ;  /* 0xffffffff25077890 */ /* 0x000fea000fffe0ff */
[----:B------:R-:W-:Y:S01]  /*2380*/  UMOV UR27, UR8 ;  /* 0x00000008001b7c82 */ /* 0x000fe20008000000 */
[----:B---3--:R-:W-:Y:S02]  /*2390*/  USEL UR22, UR28, URZ, UP0 ;  /* 0x000000ff1c167287 */ /* 0x008fe40008000000 */
[----:B------:R-:W-:Y:S02]  /*23a0*/  UISETP.GT.U32.AND UP0, UPT, UR37, 0x1, UPT ;  /* 0x000000012500788c */ /* 0x000fe4000bf04070 */
[----:B------:R-:W-:Y:S02]  /*23b0*/  USEL UR20, UR36, URZ, UP2 ;  /* 0x000000ff24147287 */ /* 0x000fe40009000000 */
[----:B------:R-:W-:Y:S01]  /*23c0*/  USEL UR21, UR29, URZ, UP1 ;  /* 0x000000ff1d157287 */ /* 0x000fe20008800000 */
[----:B------:R-:W-:Y:S01]  /*23d0*/  UMOV UR37, UR7 ;  /* 0x0000000700257c82 */ /* 0x000fe20008000000 */
[----:B------:R-:W-:Y:S03]  /*23e0*/  UMOV UR7, UR31 ;  /* 0x0000001f00077c82 */ /* 0x000fe60008000000 */
[----:B----4-:R-:W-:Y:S07]  /*23f0*/  BRA.U UP0, `(.L_x_29) ;  /* 0xfffffffd000c7547 */ /* 0x010fee000b83ffff */
.L_x_24:
[----:B------:R-:W-:Y:S01]  /*2400*/  SHF.L.U32 R3, R2, 0x1f, RZ ;  /* 0x0000001f02037819 */ /* 0x000fe200000006ff */
[----:B------:R-:W-:-:S03]  /*2410*/  NOP ;  /* 0x0000000000007918 */ /* 0x000fc60000000000 */
[----:B-12---:R-:W1:Y:S02]  /*2420*/  SYNCS.PHASECHK.TRANS64.TRYWAIT P0, [UR30+0x140], R3 ;  /* 0x00014003ff0075a7 */ /* 0x006e64000800111e */
[----:B-1----:R-:W-:Y:S05]  /*2430*/  @!P0 BRA `(.L_x_30) ;  /* 0x0000006000608947 */ /* 0x002fea0003800000 */
.L_x_115:
[----:B------:R-:W2:Y:S01]  /*2440*/  LDS.128 R4, [UR30+0x180] ;  /* 0x0001801eff047984 */ /* 0x000ea20008000c00 */
[----:B------:R-:W-:Y:S02]  /*2450*/  UIADD3 UR4, UPT, UPT, UR30, 0x148, URZ ;  /* 0x000001481e047890 */ /* 0x000fe4000fffe0ff */
[----:B------:R-:W-:Y:S01]  /*2460*/  UISETP.GE.AND UP0, UPT, UR39, 0x1, UPT ;  /* 0x000000012700788c */ /* 0x000fe2000bf06270 */
[----:B------:R-:W-:Y:S01]  /*2470*/  @!PT LDS RZ, [RZ] ;  /* 0x00000000fffff984 */ /* 0x000fe20000000800 */
[----:B------:R-:W-:Y:S01]  /*2480*/  @!PT LDS RZ, [RZ] ;  /* 0x00000000fffff984 */ /* 0x000fe20000000800 */
[----:B------:R-:W-:Y:S01]  /*2490*/  @!PT LDS RZ, [RZ] ;  /* 0x00000000fffff984 */ /* 0x000fe20000000800 */
[----:B------:R-:W-:Y:S01]  /*24a0*/  @!PT LDS RZ, [RZ] ;  /* 0x00000000fffff984 */ /* 0x000fe20000000800 */
[----:B------:R3:W-:Y:S06]  /*24b0*/  MEMBAR.ALL.CTA ;  /* 0x0000000000007992 */ /* 0x0007ec0000008000 */
[----:B---3--:R-:W3:Y:S01]  /*24c0*/  FENCE.VIEW.ASYNC.S ;  /* 0x00000000000073c6 */ /* 0x008ee20000000000 */
[----:B------:R-:W-:-:S09]  /*24d0*/  UPRMT UR4, URZ, 0x654, UR4 ;  /* 0x00000654ff047896 */ /* 0x000fd20008000004 */
[----:B---3--:R-:W-:Y:S01]  /*24e0*/  SYNCS.ARRIVE.TRANS64.RED.A1T0 RZ, [UR4], RZ ;  /* 0x000000ffffff79a7 */ /* 0x008fe20008100404 */
[----:B--2---:R-:W-:-:S13]  /*24f0*/  LOP3.LUT P0, RZ, R6, 0x1, RZ, 0xc0, !PT ;  /* 0x0000000106ff7812 */ /* 0x004fda000780c0ff */
[----:B------:R-:W-:Y:S01]  /*2500*/  VOTEU.ANY UP1, P0 ;  /* 0x0000000000ff7886 */ /* 0x000fe20000020100 */
[----:B------:R-:W-:-:S13]  /*2510*/  PLOP3.LUT P0, PT, PT, PT, UP1, 0x80, 0x8 ;  /* 0x000000000008781c */ /* 0x000fda0003f0f018 */
[----:B-1----:R-:W-:Y:S02]  /*2520*/  @P0 MOV R0, R4 ;  /* 0x0000000400000202 */ /* 0x002fe40000000f00 */
[----:B------:R-:W-:Y:S02]  /*2530*/  @P0 LOP3.LUT R4, R5, 0xffff, RZ, 0xc0, !PT ;  /* 0x0000ffff05040812 */ /* 0x000fe400078ec0ff */
[----:B------:R-:W-:Y:S02]  /*2540*/  @P0 R2UR UR6, R0 ;  /* 0x00000000000602ca */ /* 0x000fe400000e0000 */
[----:B------:R-:W-:-:S11]  /*2550*/  @P0 R2UR UR5, R4 ;  /* 0x00000000040502ca */ /* 0x000fd600000e0000 */
[----:B------:R-:W-:Y:S02]  /*2560*/  @UP1 UMOV UR49, UR6 ;  /* 0x0000000600311c82 */ /* 0x000fe40008000000 */
[----:B------:R-:W-:Y:S01]  /*2570*/  @UP1 UMOV UR48, UR5 ;  /* 0x0000000500301c82 */ /* 0x000fe20008000000 */
[----:B------:R-:W-:Y:S05]  /*2580*/  BRA.U !UP0, `(.L_x_31) ;  /* 0x0000000108d47547 */ /* 0x000fea000b800000 */
[----:B------:R-:W1:Y:S01]  /*2590*/  LDCU.128 UR16, c[0x0][0xc10] ;  /* 0x00018200ff1077ac */ /* 0x000e620008000c00 */
[----:B------:R-:W2:Y:S01]  /*25a0*/  LDCU UR20, c[0x0][0xc20] ;  /* 0x00018400ff1477ac */ /* 0x000ea20008000800 */
[----:B------:R-:W3:Y:S01]  /*25b0*/  LDCU UR13, c[0x0][0xc0c] ;  /* 0x00018180ff0d77ac */ /* 0x000ee20008000800 */
[----:B------:R-:W4:Y:S01]  /*25c0*/  LDCU.64 UR14, c[0x0][0xc28] ;  /* 0x00018500ff0e77ac */ /* 0x000f220008000a00 */
[----:B------:R-:W-:Y:S02]  /*25d0*/  UISETP.NE.AND UP3, UPT, UR39, 0x1, UPT ;  /* 0x000000012700788c */ /* 0x000fe4000bf65270 */
[----:B-1----:R-:W-:Y:S02]  /*25e0*/  UIMAD.WIDE.U32 UR4, UR52, UR19, URZ ;  /* 0x00000013340472a5 */ /* 0x002fe4000f8e00ff */
[----:B------:R-:W-:Y:S02]  /*25f0*/  UIMAD.WIDE.U32 UR6, UR53, UR16, URZ ;  /* 0x00000010350672a5 */ /* 0x000fe4000f8e00ff */
[----:B------:R-:W-:-:S02]  /*2600*/  UISETP.NE.AND UP0, UPT, UR18, 0x1, UPT ;  /* 0x000000011200788c */ /* 0x000fc4000bf05270 */
[----:B------:R-:W-:Y:S01]  /*2610*/  UIMAD.WIDE.U32 UR10, UR48, UR19, URZ ;  /* 0x00000013300a72a5 */ /* 0x000fe2000f8e00ff */
[----:B------:R-:W-:Y:S01]  /*2620*/  UMOV UR4, UR5 ;  /* 0x0000000500047c82 */ /* 0x000fe20008000000 */
[----:B---3--:R-:W-:Y:S02]  /*2630*/  UISETP.NE.AND UP2, UPT, UR13, 0x1, UPT ;  /* 0x000000010d00788c */ /* 0x008fe4000bf45270 */
[----:B--2---:R-:W-:Y:S02]  /*2640*/  USHF.R.U32.HI UR5, URZ, UR20, UR4 ;  /* 0x00000014ff057299 */ /* 0x004fe40008011604 */
[----:B------:R-:W-:Y:S01]  /*2650*/  UIMAD.WIDE.U32 UR8, UR49, UR16, URZ ;  /* 0x00000010310872a5 */ /* 0x000fe2000f8e00ff */
[----:B------:R-:W-:Y:S01]  /*2660*/  UMOV UR4, UR7 ;  /* 0x0000000700047c82 */ /* 0x000fe20008000000 */
[----:B------:R-:W-:Y:S02]  /*2670*/  USEL UR5, UR52, UR5, !UP0 ;  /* 0x0000000534057287 */ /* 0x000fe4000c000000 */
[----:B------:R-:W-:-:S02]  /*2680*/  USHF.R.U32.HI UR4, URZ, UR17, UR4 ;  /* 0x00000011ff047299 */ /* 0x000fc40008011604 */
[----:B----4-:R-:W-:Y:S02]  /*2690*/  UIMAD.WIDE.U32 UR6, UR5, UR14, URZ ;  /* 0x0000000e050672a5 */ /* 0x010fe4000f8e00ff */
[----:B------:R-:W-:Y:S01]  /*26a0*/  USEL UR12, UR53, UR4, !UP2 ;  /* 0x00000004350c7287 */ /* 0x000fe2000d000000 */
[----:B------:R-:W-:Y:S02]  /*26b0*/  UMOV UR8, UR9 ;  /* 0x0000000900087c82 */ /* 0x000fe40008000000 */
[----:B------:R-:W-:Y:S01]  /*26c0*/  UMOV UR4, UR11 ;  /* 0x0000000b00047c82 */ /* 0x000fe20008000000 */
[----:B------:R-:W-:Y:S01]  /*26d0*/  UIMAD.WIDE.U32 UR10, UR12, UR14, URZ ;  /* 0x0000000e0c0a72a5 */ /* 0x000fe2000f8e00ff */
[----:B------:R-:W-:Y:S01]  /*26e0*/  UMOV UR6, UR7 ;  /* 0x0000000700067c82 */ /* 0x000fe20008000000 */
[----:B------:R-:W-:Y:S02]  /*26f0*/  USHF.R.U32.HI UR4, URZ, UR20, UR4 ;  /* 0x00000014ff047299 */ /* 0x000fe40008011604 */
[----:B------:R-:W-:-:S02]  /*2700*/  @UP3 USHF.R.U32.HI UR5, URZ, UR15, UR6 ;  /* 0x0000000fff053299 */ /* 0x000fc40008011606 */
[----:B------:R-:W-:Y:S01]  /*2710*/  USHF.R.U32.HI UR17, URZ, UR17, UR8 ;  /* 0x00000011ff117299 */ /* 0x000fe20008011608 */
[----:B------:R-:W-:Y:S01]  /*2720*/  UMOV UR6, UR11 ;  /* 0x0000000b00067c82 */ /* 0x000fe20008000000 */
[----:B------:R-:W-:Y:S02]  /*2730*/  USEL UR4, UR48, UR4, !UP0 ;  /* 0x0000000430047287 */ /* 0x000fe4000c000000 */
[----:B------:R-:W-:Y:S02]  /*2740*/  @UP3 USHF.R.U32.HI UR12, URZ, UR15, UR6 ;  /* 0x0000000fff0c3299 */ /* 0x000fe40008011606 */
[----:B------:R-:W-:Y:S02]  /*2750*/  UIMAD UR6, UR39, UR5, URZ ;  /* 0x00000005270672a4 */ /* 0x000fe4000f8e02ff */
[----:B------:R-:W-:Y:S02]  /*2760*/  USEL UR5, UR49, UR17, !UP2 ;  /* 0x0000001131057287 */ /* 0x000fe4000d000000 */
[----:B------:R-:W-:-:S02]  /*2770*/  UIMAD UR8, UR39, UR12, URZ ;  /* 0x0000000c270872a4 */ /* 0x000fc4000f8e02ff */
[----:B------:R-:W-:Y:S02]  /*2780*/  UISETP.GE.AND UP0, UPT, UR4, UR6, UPT ;  /* 0x000000060400728c */ /* 0x000fe4000bf06270 */
[----:B------:R-:W-:Y:S02]  /*2790*/  UIMAD.WIDE.U32 UR6, UR4, UR14, URZ ;  /* 0x0000000e040672a5 */ /* 0x000fe4000f8e00ff */
[----:B------:R-:W-:Y:S02]  /*27a0*/  UISETP.GE.OR UP0, UPT, UR5, UR8, UP0 ;  /* 0x000000080500728c */ /* 0x000fe40008706670 */
[----:B------:R-:W-:Y:S02]  /*27b0*/  UIMAD.WIDE.U32 UR8, UR5, UR14, URZ ;  /* 0x0000000e050872a5 */ /* 0x000fe4000f8e00ff */
[----:B------:R-:W-:Y:S01]  /*27c0*/  UIADD3 UR10, UPT, UPT, -UR4, URZ, URZ ;  /* 0x000000ff040a7290 */ /* 0x000fe2000fffe1ff */
[----:B------:R-:W-:Y:S02]  /*27d0*/  UMOV UR6, UR7 ;  /* 0x0000000700067c82 */ /* 0x000fe40008000000 */
[----:B------:R-:W-:-:S02]  /*27e0*/  USHF.R.U32.HI UR6, URZ, UR15, UR6 ;  /* 0x0000000fff067299 */ /* 0x000fc40008011606 */
[----:B------:R-:W-:Y:S02]  /*27f0*/  UIMAD UR10, UR18, UR10, UR48 ;  /* 0x0000000a120a72a4 */ /* 0x000fe4000f8e0230 */
[----:B------:R-:W-:Y:S01]  /*2800*/  USEL UR6, UR4, UR6, !UP3 ;  /* 0x0000000604067287 */ /* 0x000fe2000d800000 */
[----:B------:R-:W-:Y:S01]  /*2810*/  @!UP0 UMOV UR7, UR9 ;  /* 0x0000000900078c82 */ /* 0x000fe20008000000 */
[----:B------:R-:W-:Y:S02]  /*2820*/  UIADD3 UR9, UPT, UPT, -UR5, URZ, URZ ;  /* 0x000000ff05097290 */ /* 0x000fe4000fffe1ff */
[----:B------:R-:W-:Y:S02]  /*2830*/  @!UP0 USHF.R.U32.HI UR7, URZ, UR15, UR7 ;  /* 0x0000000fff078299 */ /* 0x000fe40008011607 */
[----:B------:R-:W-:Y:S02]  /*2840*/  UIADD3 UR8, UPT, UPT, -UR6, URZ, URZ ;  /* 0x000000ff06087290 */ /* 0x000fe4000fffe1ff */
[----:B------:R-:W-:-:S02]  /*2850*/  @!UP0 USEL UR7, UR5, UR7, !UP3 ;  /* 0x0000000705078287 */ /* 0x000fc4000d800000 */
[----:B------:R-:W-:Y:S02]  /*2860*/  UIMAD UR8, UR39, UR8, UR4 ;  /* 0x00000008270872a4 */ /* 0x000fe4000f8e0204 */
[----:B------:R-:W-:Y:S02]  /*2870*/  @!UP0 UIADD3 UR6, UPT, UPT, UR6, -UR7, URZ ;  /* 0x8000000706068290 */ /* 0x000fe4000fffe0ff */
[----:B------:R-:W-:Y:S02]  /*2880*/  @!UP0 UIMAD UR7, UR8, UR12, UR7 ;  /* 0x0000000c080782a4 */ /* 0x000fe4000f8e0207 */
[----:B------:R-:W-:Y:S02]  /*2890*/  @!UP0 UIMAD UR4, UR39, UR6, UR5 ;  /* 0x00000006270482a4 */ /* 0x000fe4000f8e0205 */
[----:B------:R-:W-:Y:S02]  /*28a0*/  UIMAD UR6, UR13, UR9, UR49 ;  /* 0x000000090d0672a4 */ /* 0x000fe4000f8e0231 */
[----:B------:R-:W-:Y:S01]  /*28b0*/  UIMAD UR48, UR4, UR18, UR10 ;  /* 0x00000012043072a4 */ /* 0x000fe2000f8e020a */
[----:B------:R-:W-:-:S02]  /*28c0*/  @!UP0 UMOV UR5, UR7 ;  /* 0x0000000700058c82 */ /* 0x000fc40008000000 */
[----:B------:R-:W-:-:S12]  /*28d0*/  UIMAD UR49, UR5, UR13, UR6 ;  /* 0x0000000d053172a4 */ /* 0x000fd8000f8e0206 */
.L_x_31:
        /* <DEDUP_REMOVED lines=20> */
.L_x_32:
[----:B------:R-:W-:Y:S01]  /*2a20*/  R2UR UR5, R86 ;  /* 0x00000000560572ca */ /* 0x000fe200000e0000 */
[----:B------:R-:W-:Y:S01]  /*2a30*/  UMOV UR36, UR38 ;  /* 0x0000002600247c82 */ /* 0x000fe20008000000 */
[----:B------:R-:W-:Y:S02]  /*2a40*/  R2UR UR4, R73 ;  /* 0x00000000490472ca */ /* 0x000fe400000e0000 */
[----:B------:R-:W-:Y:S02]  /*2a50*/  PLOP3.LUT P1, PT, PT, PT, PT, 0x80, 0x8 ;  /* 0x000000000008781c */ /* 0x000fe40003f2f070 */
[----:B------:R-:W-:-:S07]  /*2a60*/  LOP3.LUT R2, R2, 0x1, RZ, 0x3c, !PT ;  /* 0x0000000102027812 */ /* 0x000fce00078e3cff */
[----:B------:R-:W-:Y:S02]  /*2a70*/  UIADD3 UR50, UPT, UPT, UR49, UR5, URZ ;  /* 0x0000000531327290 */ /* 0x000fe4000fffe0ff */
[----:B------:R-:W-:Y:S01]  /*2a80*/  UIADD3 UR24, UPT, UPT, UR48, UR4, URZ ;  /* 0x0000000430187290 */ /* 0x000fe2000fffe0ff */
[----:B------:R-:W-:Y:S11]  /*2a90*/  BRA.U UP1, `(.L_x_33) ;  /* 0xffffffe901d87547 */ /* 0x000ff6000b83ffff */
[----:B------:R-:W-:Y:S01]  /*2aa0*/  UIADD3 UR30, UPT, UPT, UR30, 0x88, URZ ;  /* 0x000000881e1e7890 */ /* 0x000fe2000fffe0ff */
[----:B------:R-:W-:-:S03]  /*2ab0*/  MOV R3, UR26 ;  /* 0x0000001a00037c02 */ /* 0x000fc60008000f00 */
[----:B------:R-:W-:Y:S01]  /*2ac0*/  ULEA UR4, UR31, UR30, 0x3 ;  /* 0x0000001e1f047291 */ /* 0x000fe2000f8e18ff */
[----:B------:R-:W-:-:S08]  /*2ad0*/  SHF.L.U32 R3, R3, 0x1f, RZ ;  /* 0x0000001f03037819 */ /* 0x000fd000000006ff */
[----:B------:R-:W1:Y:S02]  /*2ae0*/  SYNCS.PHASECHK.TRANS64.TRYWAIT P0, [UR4], R3 ;  /* 0x00000003ff0075a7 */ /* 0x000e640008001104 */
[----:B-1----:R-:W-:Y:S05]  /*2af0*/  @!P0 BRA `(.L_x_34) ;  /* 0x0000005800c88947 */ /* 0x002fea0003800000 */
.L_x_117:
[----:B------:R-:W-:-:S04]  /*2b00*/  UIADD3 UR4, UPT, UPT, UR31, 0x1, URZ ;  /* 0x000000011f047890 */ /* 0x000fc8000fffe0ff */
[----:B------:R-:W-:-:S04]  /*2b10*/  UISETP.NE.AND UP0, UPT, UR4, 0x11, UPT ;  /* 0x000000110400788c */ /* 0x000fc8000bf05270 */
[----:B------:R-:W-:Y:S02]  /*2b20*/  USEL UR5, URZ, 0x1, UP0 ;  /* 0x00000001ff057887 */ /* 0x000fe40008000000 */
[----:B------:R-:W-:Y:S02]  /*2b30*/  USEL UR4, UR4, URZ, UP0 ;  /* 0x000000ff04047287 */ /* 0x000fe40008000000 */
[----:B------:R-:W-:Y:S02]  /*2b40*/  ULOP3.LUT UR6, UR26, UR5, URZ, 0x3c, !UPT ;  /* 0x000000051a067292 */ /* 0x000fe4000f8e3cff */
[----:B------:R-:W-:-:S04]  /*2b50*/  ULEA UR5, UR4, UR30, 0x3 ;  /* 0x0000001e04057291 */ /* 0x000fc8000f8e18ff */
[----:B-1----:R-:W-:-:S04]  /*2b60*/  MOV R3, UR6 ;  /* 0x0000000600037c02 */ /* 0x002fc80008000f00 */
[----:B------:R-:W-:-:S04]  /*2b70*/  SHF.L.U32 R3, R3, 0x1f, RZ ;  /* 0x0000001f03037819 */ /* 0x000fc800000006ff */
[----:B------:R-:W1:Y:S02]  /*2b80*/  SYNCS.PHASECHK.TRANS64.TRYWAIT P0, [UR5], R3 ;  /* 0x00000003ff0075a7 */ /* 0x000e640008001105 */
[----:B-1----:R-:W-:Y:S05]  /*2b90*/  @!P0 BRA `(.L_x_35) ;  /* 0x0000005800b88947 */ /* 0x002fea0003800000 */
.L_x_119:
        /* <DEDUP_REMOVED lines=10> */
.L_x_121:
        /* <DEDUP_REMOVED lines=10> */
.L_x_123:
        /* <DEDUP_REMOVED lines=10> */
.L_x_125:
        /* <DEDUP_REMOVED lines=10> */
.L_x_127:
        /* <DEDUP_REMOVED lines=10> */
.L_x_129:
        /* <DEDUP_REMOVED lines=10> */
.L_x_131:
        /* <DEDUP_REMOVED lines=10> */
.L_x_133:
        /* <DEDUP_REMOVED lines=10> */
.L_x_135:
        /* <DEDUP_REMOVED lines=10> */
.L_x_137:
        /* <DEDUP_REMOVED lines=10> */
.L_x_139:
        /* <DEDUP_REMOVED lines=10> */
.L_x_141:
        /* <DEDUP_REMOVED lines=10> */
.L_x_143:
        /* <DEDUP_REMOVED lines=10> */
.L_x_145:
        /* <DEDUP_REMOVED lines=10> */
.L_x_147:
[----:B------:R-:W-:-:S04]  /*3460*/  UIADD3 UR4, UPT, UPT, UR4, 0x1, URZ ;  /* 0x0000000104047890 */ /* 0x000fc8000fffe0ff */
[----:B------:R-:W-:-:S04]  /*3470*/  UISETP.NE.AND UP0, UPT, UR4, 0x11, UPT ;  /* 0x000000110400788c */ /* 0x000fc8000bf05270 */
[----:B------:R-:W-:Y:S02]  /*3480*/  USEL UR5, URZ, 0x1, UP0 ;  /* 0x00000001ff057887 */ /* 0x000fe40008000000 */
[----:B------:R-:W-:Y:S02]  /*3490*/  USEL UR4, UR4, URZ, UP0 ;  /* 0x000000ff04047287 */ /* 0x000fe40008000000 */
[----:B------:R-:W-:Y:S02]  /*34a0*/  ULOP3.LUT UR5, UR6, UR5, URZ, 0x3c, !UPT ;  /* 0x0000000506057292 */ /* 0x000fe4000f8e3cff */
[----:B------:R-:W-:-:S04]  /*34b0*/  ULEA UR4, UR4, UR30, 0x3 ;  /* 0x0000001e04047291 */ /* 0x000fc8000f8e18ff */
[----:B------:R-:W-:Y:S02]  /*34c0*/  IMAD.U32 R2, RZ, RZ, UR5 ;  /* 0x00000005ff027e24 */ /* 0x000fe4000f8e00ff */
[----:B-1----:R-:W-:-:S03]  /*34d0*/  MOV R0, UR4 ;  /* 0x0000000400007c02 */ /* 0x002fc60008000f00 */
[----:B------:R-:W-:-:S07]  /*34e0*/  SHF.L.U32 R3, R2, 0x1f, RZ ;  /* 0x0000001f02037819 */ /* 0x000fce00000006ff */
.L_x_50:
[----:B-1----:R1:W2:Y:S02]  /*34f0*/  SYNCS.PHASECHK.TRANS64.TRYWAIT P0, [R0+URZ], R3 ;  /* 0x00000003000075a7 */ /* 0x0022a400080011ff */
[----:B--2---:R-:W-:Y:S05]  /*3500*/  @!P0 NANOSLEEP.SYNCS 0x989680 ;  /* 0x009896800000895d */ /* 0x004fea0003900000 */
[----:B------:R-:W2:Y:S02]  /*3510*/  @!P0 SYNCS.PHASECHK.TRANS64 P0, [R0+URZ], R3 ;  /* 0x00000003000085a7 */ /* 0x000ea400080010ff */
[----:B--2---:R-:W-:Y:S05]  /*3520*/  @P0 EXIT ;  /* 0x000000000000094d */ /* 0x004fea0003800000 */
[----:B------:R-:W-:Y:S05]  /*3530*/  BRA `(.L_x_50) ;  /* 0xfffffffc00ec7947 */ /* 0x000fea000383ffff */
.L_x_17:
[----:B------:R-:W2:Y:S02]  /*3540*/  S2UR UR4, SR_CgaCtaId ;  /* 0x00000000000479c3 */ /* 0x000ea40000008800 */
[----:B--2---:R-:W-:-:S04]  /*3550*/  UISETP.NE.AND UP0, UPT, UR4, URZ, UPT ;  /* 0x000000ff0400728c */ /* 0x004fc8000bf05270 */
[----:B------:R-:W-:-:S09]  /*3560*/  UISETP.NE.OR UP0, UPT, UR18, 0x1, UP0 ;  /* 0x000000011200788c */ /* 0x000fd20008705670 */
[----:B------:R-:W-:Y:S05]  /*3570*/  BRA.U UP0, `(.L_x_51) ;  /* 0x0000000100b47547 */ /* 0x000fea000b800000 */
[----:B------:R-:W2:Y:S01]  /*3580*/  S2UR UR5, SR_CgaCtaId ;  /* 0x00000000000579c3 */ /* 0x000ea20000008800 */
[----:B------:R-:W-:Y:S01]  /*3590*/  UMOV UR4, 0x400 ;  /* 0x0000040000047882 */ /* 0x000fe20000000000 */
[----:B------:R-:W-:Y:S01]  /*35a0*/  HFMA2 R3, -RZ, RZ, 0, 5.9604644775390625e-08 ;  /* 0x00000001ff037431 */ /* 0x000fe200000001ff */
[----:B------:R-:W-:Y:S01]  /*35b0*/  ISETP.NE.AND P0, PT, R0, RZ, PT ;  /* 0x000000ff0000720c */ /* 0x000fe20003f05270 */
[----:B------:R-:W-:Y:S01]  /*35c0*/  IMAD.MOV.U32 R8, RZ, RZ, RZ ;  /* 0x000000ffff087224 */ /* 0x000fe200078e00ff */
[----:B--2---:R-:W-:-:S04]  /*35d0*/  ULEA UR4, UR5, UR4, 0x18 ;  /* 0x0000000405047291 */ /* 0x004fc8000f8ec0ff */
[----:B------:R-:W-:Y:S02]  /*35e0*/  UIADD3 UR5, UPT, UPT, UR4, 0x148, URZ ;  /* 0x0000014804057890 */ /* 0x000fe4000fffe0ff */
[----:B------:R-:W-:Y:S02]  /*35f0*/  UIADD3 UR8, UPT, UPT, UR4, 0x140, URZ ;  /* 0x0000014004087890 */ /* 0x000fe4000fffe0ff */
[----:B------:R-:W-:-:S12]  /*3600*/  UPRMT UR5, URZ, 0x654, UR5 ;  /* 0x00000654ff057896 */ /* 0x000fd80008000005 */
.L_x_54:
[----:B------:R-:W-:Y:S01]  /*3610*/  SHF.L.U32 R7, R3, 0x1f, RZ ;  /* 0x0000001f03077819 */ /* 0x000fe200000006ff */
[----:B------:R-:W-:Y:S02]  /*3620*/  IMAD.U32 R9, RZ, RZ, UR8 ;  /* 0x00000008ff097e24 */ /* 0x000fe4000f8e00ff */
[----:B------:R-:W-:Y:S01]  /*3630*/  @!P0 IMAD.MOV.U32 R5, RZ, RZ, 0x10 ;  /* 0x00000010ff058424 */ /* 0x000fe200078e00ff */
[----:B------:R-:W2:Y:S02]  /*3640*/  SYNCS.PHASECHK.TRANS64.TRYWAIT P1, [UR4+0x148], R7 ;  /* 0x00014807ff0075a7 */ /* 0x000ea40008021104 */
[----:B------:R-:W-:-:S04]  /*3650*/  PRMT R9, R0, 0x654, R9 ;  /* 0x0000065400097816 */ /* 0x000fc80000000009 */
[----:B------:R-:W-:Y:S01]  /*3660*/  SEL R2, R9, R2, !P0 ;  /* 0x0000000209027207 */ /* 0x000fe20004000000 */
[----:B--2---:R-:W-:Y:S06]  /*3670*/  @!P1 BRA `(.L_x_52) ;  /* 0x0000005400689947 */ /* 0x004fec0003800000 */
.L_x_149:
[----:B------:R-:W-:Y:S01]  /*3680*/  UIADD3 UR6, UPT, UPT, UR4, 0x180, URZ ;  /* 0x0000018004067890 */ /* 0x000fe2000fffe0ff */
[----:B------:R3:W-:Y:S01]  /*3690*/  @!P0 SYNCS.ARRIVE.TRANS64.RED RZ, [R2+URZ], R5 ;  /* 0x0000000502ff89a7 */ /* 0x0007e200080004ff */
[----:B------:R-:W-:Y:S01]  /*36a0*/  UIADD3 UR7, UPT, UPT, UR4, 0x140, URZ ;  /* 0x0000014004077890 */ /* 0x000fe2000fffe0ff */
[----:B------:R-:W-:-:S08]  /*36b0*/  LOP3.LUT R3, R3, 0x1, RZ, 0x3c, !PT ;  /* 0x0000000103037812 */ /* 0x000fd000078e3cff */
[----:B------:R-:W-:Y:S06]  /*36c0*/  UGETNEXTWORKID.BROADCAST [UR6], [UR7] ;  /* 0x00000000060073ca */ /* 0x000fec0008000100 */
[----:B---3--:R-:W-:-:S04]  /*36d0*/  SHF.L.U32 R5, R8, 0x1f, RZ ;  /* 0x0000001f08057819 */ /* 0x008fc800000006ff */
[----:B------:R-:W3:Y:S02]  /*36e0*/  SYNCS.PHASECHK.TRANS64.TRYWAIT P1, [UR4+0x140], R5 ;  /* 0x00014005ff0075a7 */ /* 0x000ee40008021104 */
[----:B---3--:R-:W-:Y:S05]  /*36f0*/  @!P1 BRA `(.L_x_53) ;  /* 0x0000005400609947 */ /* 0x008fea0003800000 */
.L_x_151:
[----:B--2---:R-:W2:Y:S01]  /*3700*/  LDS.128 R4, [UR4+0x180] ;  /* 0x00018004ff047984 */ /* 0x004ea20008000c00 */
[----:B------:R-:W-:Y:S01]  /*3710*/  LOP3.LUT R8, R8, 0x1, RZ, 0x3c, !PT ;  /* 0x0000000108087812 */ /* 0x000fe200078e3cff */
[----:B------:R-:W-:Y:S01]  /*3720*/  @!PT LDS RZ, [RZ] ;  /* 0x00000000fffff984 */ /* 0x000fe20000000800 */
[----:B------:R-:W-:Y:S01]  /*3730*/  @!PT LDS RZ, [RZ] ;  /* 0x00000000fffff984 */ /* 0x000fe20000000800 */
[----:B------:R-:W-:Y:S01]  /*3740*/  @!PT LDS RZ, [RZ] ;  /* 0x00000000fffff984 */ /* 0x000fe20000000800 */
[----:B------:R-:W-:Y:S01]  /*3750*/  @!PT LDS RZ, [RZ] ;  /* 0x00000000fffff984 */ /* 0x000fe20000000800 */
[----:B------:R3:W-:Y:S06]  /*3760*/  MEMBAR.ALL.CTA ;  /* 0x0000000000007992 */ /* 0x0007ec0000008000 */
[----:B---3--:R-:W3:Y:S02]  /*3770*/  FENCE.VIEW.ASYNC.S ;  /* 0x00000000000073c6 */ /* 0x008ee40000000000 */
[----:B---3--:R-:W-:Y:S01]  /*3780*/  SYNCS.ARRIVE.TRANS64.RED.A1T0 RZ, [UR5], RZ ;  /* 0x000000ffffff79a7 */ /* 0x008fe20008100405 */
[----:B--2---:R-:W-:-:S13]  /*3790*/  LOP3.LUT P1, RZ, R6, 0x1, RZ, 0xc0, !PT ;  /* 0x0000000106ff7812 */ /* 0x004fda000782c0ff */
[----:B------:R-:W-:Y:S05]  /*37a0*/  @P1 BRA `(.L_x_54) ;  /* 0xfffffffc00981947 */ /* 0x000fea000383ffff */
[----:B------:R-:W-:-:S04]  /*37b0*/  SHF.L.U32 R0, R3, 0x1f, RZ ;  /* 0x0000001f03007819 */ /* 0x000fc800000006ff */
[----:B------:R-:W2:Y:S02]  /*37c0*/  SYNCS.PHASECHK.TRANS64 P0, [UR4+0x148], R0 ;  /* 0x00014800ff0075a7 */ /* 0x000ea40008001004 */
[----:B-12---:R-:W-:Y:S05]  /*37d0*/  @P0 EXIT ;  /* 0x000000000000094d */ /* 0x006fea0003800000 */
[----:B------:R-:W-:-:S07]  /*37e0*/  MOV R0, UR4 ;  /* 0x0000000400007c02 */ /* 0x000fce0008000f00 */
.L_x_55:
[----:B-1----:R-:W-:-:S04]  /*37f0*/  SHF.L.U32 R5, R3, 0x1f, RZ ;  /* 0x0000001f03057819 */ /* 0x002fc800000006ff */
[----:B------:R1:W2:Y:S03]  /*3800*/  SYNCS.PHASECHK.TRANS64.TRYWAIT P0, [R0+URZ+0x148], R5 ;  /* 0x00014805000075a7 */ /* 0x0002a600080011ff */
[----:B--2---:R-:W-:Y:S05]  /*3810*/  @!P0 NANOSLEEP.SYNCS 0x989680 ;  /* 0x009896800000895d */ /* 0x004fea0003900000 */
[----:B------:R-:W2:Y:S02]  /*3820*/  @!P0 SYNCS.PHASECHK.TRANS64 P0, [R0+URZ+0x148], R5 ;  /* 0x00014805000085a7 */ /* 0x000ea400080010ff */
[----:B--2---:R-:W-:Y:S05]  /*3830*/  @P0 EXIT ;  /* 0x000000000000094d */ /* 0x004fea0003800000 */
[----:B------:R-:W-:Y:S05]  /*3840*/  BRA `(.L_x_55) ;  /* 0xfffffffc00e87947 */ /* 0x000fea000383ffff */
.L_x_51:
[----:B------:R-:W-:-:S09]  /*3850*/  UISETP.NE.AND UP0, UPT, UR18, URZ, UPT ;  /* 0x000000ff1200728c */ /* 0x000fd2000bf05270 */
[----:B------:R-:W-:Y:S05]  /*3860*/  BRA.U UP0, `(.L_x_56) ;  /* 0x0000000d00487547 */ /* 0x000fea000b800000 */
[----:B------:R-:W2:Y:S01]  /*3870*/  S2UR UR7, SR_CgaCtaId ;  /* 0x00000000000779c3 */ /* 0x000ea20000008800 */
[----:B------:R-:W-:Y:S01]  /*3880*/  UMOV UR4, 0x40 ;  /* 0x0000004000047882 */ /* 0x000fe20000000000 */
[----:B------:R-:W-:Y:S01]  /*3890*/  NOP ;  /* 0x0000000000007918 */ /* 0x000fe20000000000 */
[----:B------:R-:W-:Y:S01]  /*38a0*/  UMOV UR6, 0x400 ;  /* 0x0000040000067882 */ /* 0x000fe20000000000 */
[----:B--2---:R-:W-:Y:S02]  /*38b0*/  ULEA UR5, UR7, UR4, 0x18 ;  /* 0x0000000407057291 */ /* 0x004fe4000f8ec0ff */
[----:B------:R-:W-:-:S07]  /*38c0*/  ULEA UR6, UR7, UR6, 0x18 ;  /* 0x0000000607067291 */ /* 0x000fce000f8ec0ff */
[----:B------:R-:W2:Y:S02]  /*38d0*/  LDS.U8 R0, [UR5+0x1c] ;  /* 0x00001c05ff007984 */ /* 0x000ea40008000000 */
[----:B--2---:R-:W-:-:S13]  /*38e0*/  ISETP.NE.AND P0, PT, R0, RZ, PT ;  /* 0x000000ff0000720c */ /* 0x004fda0003f05270 */
[----:B------:R-:W-:Y:S05]  /*38f0*/  @P0 BRA `(.L_x_57) ;  /* 0x0000000000580947 */ /* 0x000fea0003800000 */
[----:B------:R-:W-:-:S13]  /*3900*/  ELECT P0, URZ, PT ;  /* 0x0000000000ff782f */ /* 0x000fda0003800000 */
[----:B------:R-:W-:Y:S05]  /*3910*/  @!P0 BRA `(.L_x_58) ;  /* 0x0000000000608947 */ /* 0x000fea0003800000 */
[----:B------:R-:W-:Y:S01]  /*3920*/  UMOV UR4, 0x10 ;  /* 0x0000001000047882 */ /* 0x000fe20000000000 */
[----:B------:R-:W-:Y:S01]  /*3930*/  HFMA2 R0, -RZ, RZ, 0, 5.9604644775390625e-08 ;  /* 0x00000001ff007431 */ /* 0x000fe200000001ff */
[----:B------:R-:W-:-:S03]  /*3940*/  MOV R2, 0xffff ;  /* 0x0000ffff00027802 */ /* 0x000fc60000000f00 */
[----:B------:R-:W-:Y:S04]  /*3950*/  DEPBAR.LE SB2, 0x36 ;  /* 0x0000ad800000791a */ /* 0x000fe80000000000 */
[----:B------:R-:W2:Y:S02]  /*3960*/  UTCATOMSWS.FIND_AND_SET.ALIGN UP0, UR4, UR4 ;  /* 0x00000004000475e3 */ /* 0x000ea40008000800 */
[----:B--2---:R-:W-:Y:S01]  /*3970*/  MOV R3, UR4 ;  /* 0x0000000400037c02 */ /* 0x004fe20008000f00 */
[----:B------:R-:W-:Y:S06]  /*3980*/  BRA.U UP0, `(.L_x_59) ;  /* 0x0000000100187547 */ /* 0x000fec000b800000 */
.L_x_60:
[----:B------:R-:W-:Y:S05]  /*3990*/  NANOSLEEP 0x64 ;  /* 0x000000640000795d */ /* 0x000fea0003800000 */
[----:B------:R-:W-:-:S05]  /*39a0*/  UMOV UR4, 0x10 ;  /* 0x0000001000047882 */ /* 0x000fca0000000000 */
[----:B------:R-:W-:Y:S04]  /*39b0*/  DEPBAR.LE SB2, 0x36 ;  /* 0x0000ad800000791a */ /* 0x000fe80000000000 */
[----:B------:R-:W2:Y:S02]  /*39c0*/  UTCATOMSWS.FIND_AND_SET.ALIGN UP0, UR4, UR4 ;  /* 0x00000004000475e3 */ /* 0x000ea40008000800 */
[----:B--2---:R-:W-:Y:S01]  /*39d0*/  MOV R3, UR4 ;  /* 0x0000000400037c02 */ /* 0x004fe20008000f00 */
[----:B------:R-:W-:Y:S05]  /*39e0*/  BRA.U !UP0, `(.L_x_60) ;  /* 0xfffffffd08e87547 */ /* 0x000fea000b83ffff */
.L_x_59:
[-C--:B------:R-:W-:Y:S02]  /*39f0*/  SHF.L.U32 R2, R2, R3.reuse, RZ ;  /* 0x0000000302027219 */ /* 0x080fe400000006ff */
[----:B------:R-:W-:Y:S01]  /*3a00*/  SHF.L.U32 R0, R0, R3, RZ ;  /* 0x0000000300007219 */ /* 0x000fe200000006ff */
[----:B------:R-:W-:Y:S02]  /*3a10*/  IMAD.SHL.U32 R3, R3, 0x20, RZ ;  /* 0x0000002003037824 */ /* 0x000fe400078e00ff */
[----:B------:R2:W-:Y:S04]  /*3a20*/  ATOMS.OR RZ, [UR5+0x14], R2 ;  /* 0x00001402ffff798c */ /* 0x0005e8000b000005 */
[----:B------:R2:W-:Y:S04]  /*3a30*/  ATOMS.OR RZ, [UR5+0x18], R0 ;  /* 0x00001800ffff798c */ /* 0x0005e8000b000005 */
[----:B------:R2:W-:Y:S01]  /*3a40*/  STS [UR6+0x190], R3 ;  /* 0x00019003ff007988 */ /* 0x0005e20008000806 */
[----:B------:R-:W-:Y:S05]  /*3a50*/  BRA `(.L_x_58) ;  /* 0x0000000000107947 */ /* 0x000fea0003800000 */
.L_x_57:
[----:B------:R-:W-:Y:S02]  /*3a60*/  MOV R0, 0xffffffff ;  /* 0xffffffff00007802 */ /* 0x000fe40000000f00 */
[----:B------:R-:W-:-:S03]  /*3a70*/  MOV R2, 0x3aa0 ;  /* 0x00003aa000027802 */ /* 0x000fc60000000f00 */
[----:B------:R2:W-:Y:S04]  /*3a80*/  STS [UR6+0x190], R0 ;  /* 0x00019000ff007988 */ /* 0x0005e80008000806 */
[----:B-12--5:R-:W-:Y:S05]  /*3a90*/  CALL.REL.NOINC `($__internal_1_$__cuda_sm10x_tcgen05_guardrail_trap_phase_invalid_during_alloc) ;  /* 0x0000005400e07944 */ /* 0x026fea0003c00000 */
.L_x_58:
[----:B------:R-:W-:Y:S05]  /*3aa0*/  WARPSYNC.ALL ;  /* 0x0000000000007948 */ /* 0x000fea0003800000 */
[----:B------:R-:W3:Y:S01]  /*3ab0*/  S2UR UR4, SR_CgaCtaId ;  /* 0x00000000000479c3 */ /* 0x000ee20000008800 */
[----:B------:R-:W-:Y:S01]  /*3ac0*/  UMOV UR18, 0x400 ;  /* 0x0000040000127882 */ /* 0x000fe20000000000 */
[----:B------:R-:W-:-:S06]  /*3ad0*/  NOP ;  /* 0x0000000000007918 */ /* 0x000fcc0000000000 */
[----:B------:R-:W-:Y:S06]  /*3ae0*/  BAR.ARV 0x6, 0xa0 ;  /* 0x0182800000007b1d */ /* 0x000fec0000002000 */
[----:B------:R-:W4:Y:S01]  /*3af0*/  LDCU.64 UR6, c[0x0][0x388] ;  /* 0x00007100ff0677ac */ /* 0x000f220008000a00 */
[----:B------:R-:W-:Y:S01]  /*3b00*/  IMAD.MOV.U32 R8, RZ, RZ, 0x1 ;  /* 0x00000001ff087424 */ /* 0x000fe200078e00ff */
[----:B------:R-:W1:Y:S01]  /*3b10*/  LDCU.64 UR8, c[0x0][0x390] ;  /* 0x00007200ff0877ac */ /* 0x000e620008000a00 */
[----:B------:R-:W-:Y:S01]  /*3b20*/  UMOV UR21, URZ ;  /* 0x000000ff00157c82 */ /* 0x000fe20008000000 */
[----:B------:R-:W-:Y:S01]  /*3b30*/  UMOV UR17, URZ ;  /* 0x000000ff00117c82 */ /* 0x000fe20008000000 */
[----:B---3--:R-:W-:Y:S01]  /*3b40*/  ULEA UR18, UR4, UR18, 0x18 ;  /* 0x0000001204127291 */ /* 0x008fe2000f8ec0ff */
[----:B------:R-:W-:Y:S01]  /*3b50*/  UMOV UR26, 0x0 ;  /* 0x00000000001a7882 */ /* 0x000fe20000000000 */
[----:B------:R-:W-:Y:S01]  /*3b60*/  UMOV UR27, 0x4200010 ;  /* 0x04200010001b7882 */ /* 0x000fe20000000000 */
[----:B------:R-:W-:Y:S01]  /*3b70*/  UMOV UR24, 0x0 ;  /* 0x0000000000187882 */ /* 0x000fe20000000000 */
[----:B------:R-:W-:Y:S01]  /*3b80*/  UMOV UR25, 0x4200010 ;  /* 0x0420001000197882 */ /* 0x000fe20000000000 */
[----:B----4-:R-:W-:-:S04]  /*3b90*/  UIADD3 UR4, UPT, UPT, UR6, 0x3f, URZ ;  /* 0x0000003f06047890 */ /* 0x010fc8000fffe0ff */
[----:B------:R-:W2:Y:S01]  /*3ba0*/  LDS R9, [UR18+0x190] ;  /* 0x00019012ff097984 */ /* 0x000ea20008000800 */
[----:B------:R-:W-:Y:S02]  /*3bb0*/  UIADD3 UR6, UPT, UPT, UR18, 0x4400, URZ ;  /* 0x0000440012067890 */ /* 0x000fe4000fffe0ff */
[----:B------:R-:W-:Y:S02]  /*3bc0*/  USHF.R.S32.HI UR5, URZ, 0x1f, UR4 ;  /* 0x0000001fff057899 */ /* 0x000fe40008011404 */
[----:B------:R-:W-:Y:S02]  /*3bd0*/  USHF.R.U32.HI UR6, URZ, 0x4, UR6 ;  /* 0x00000004ff067899 */ /* 0x000fe40008011606 */
[----:B------:R-:W-:Y:S02]  /*3be0*/  ULEA.HI UR4, UR5, UR4, URZ, 0x6 ;  /* 0x0000000405047291 */ /* 0x000fe4000f8f30ff */
[----:B------:R-:W-:Y:S02]  /*3bf0*/  UIADD3 UR5, UPT, UPT, UR18, 0x15400, URZ ;  /* 0x0001540012057890 */ /* 0x000fe4000fffe0ff */
[----:B------:R-:W-:-:S02]  /*3c00*/  USHF.R.S32.HI UR4, URZ, 0x6, UR4 ;  /* 0x00000006ff047899 */ /* 0x000fc40008011404 */
[----:B------:R-:W-:Y:S02]  /*3c10*/  USHF.R.U32.HI UR5, URZ, 0x4, UR5 ;  /* 0x00000004ff057899 */ /* 0x000fe40008011605 */
[----:B------:R-:W-:Y:S02]  /*3c20*/  UIMAD UR4, UR4, UR7, URZ ;  /* 0x00000007040472a4 */ /* 0x000fe4000f8e02ff */
[----:B------:R-:W-:Y:S02]  /*3c30*/  ULOP3.LUT UR6, UR6, 0x3fff, URZ, 0xc0, !UPT ;  /* 0x00003fff06067892 */ /* 0x000fe4000f8ec0ff */
[----:B-1----:R-:W-:Y:S02]  /*3c40*/  UIMAD UR4, UR4, UR8, URZ ;  /* 0x00000008040472a4 */ /* 0x002fe4000f8e02ff */
[----:B------:R-:W-:Y:S02]  /*3c50*/  ULOP3.LUT UR5, UR5, 0x3fff, URZ, 0xc0, !UPT ;  /* 0x00003fff05057892 */ /* 0x000fe4000f8ec0ff */
[----:B------:R-:W-:-:S02]  /*3c60*/  UIMAD UR7, UR4, UR9, URZ ;  /* 0x00000009040772a4 */ /* 0x000fc4000f8e02ff */
[----:B------:R-:W-:Y:S02]  /*3c70*/  UIADD3 UR4, UPT, UPT, UR18, 0x148, URZ ;  /* 0x0000014812047890 */ /* 0x000fe4000fffe0ff */
[----:B------:R-:W-:Y:S02]  /*3c80*/  ULOP3.LUT UR19, UR6, 0x10000, URZ, 0xfc, !UPT ;  /* 0x0001000006137892 */ /* 0x000fe4000f8efcff */
[----:B------:R-:W-:Y:S02]  /*3c90*/  UPRMT UR23, URZ, 0x654, UR4 ;  /* 0x00000654ff177896 */ /* 0x000fe40008000004 */
[----:B------:R-:W-:Y:S02]  /*3ca0*/  ULOP3.LUT UR20, UR5, 0x10000, URZ, 0xfc, !UPT ;  /* 0x0001000005147892 */ /* 0x000fe4000f8efcff */
[----:B------:R-:W-:Y:S02]  /*3cb0*/  UIADD3 UR28, UPT, UPT, UR7, -0x1, URZ ;  /* 0xffffffff071c7890 */ /* 0x000fe4000fffe0ff */
[----:B------:R-:W-:Y:S01]  /*3cc0*/  UISETP.GE.AND UP3, UPT, UR7, 0x1, UPT ;  /* 0x000000010700788c */ /* 0x000fe2000bf66270 */
[C---:B--2---:R-:W-:Y:S01]  /*3cd0*/  VIADD R3, R9.reuse, 0x80 ;  /* 0x0000008009037836 */ /* 0x044fe20000000000 */
[----:B------:R-:W-:-:S04]  /*3ce0*/  LOP3.LUT R2, R9, 0xffff, RZ, 0xc0, !PT ;  /* 0x0000ffff09027812 */ /* 0x000fc800078ec0ff */
[----:B------:R-:W-:-:S05]  /*3cf0*/  LOP3.LUT R3, R3, 0xffff, RZ, 0xc0, !PT ;  /* 0x0000ffff03037812 */ /* 0x000fca00078ec0ff */
[----:B------:R1:W-:Y:S02]  /*3d00*/  STL.64 [R1], R2 ;  /* 0x0000000201007387 */ /* 0x0003e40000100a00 */
[----:B-1----:R-:W-:-:S07]  /*3d10*/  CS2R R2, SRZ ;  /* 0x0000000000027805 */ /* 0x002fce000001ff00 */
.L_x_67:
[----:B-1----:R-:W-:-:S04]  /*3d20*/  SHF.L.U32 R5, R3, 0x1f, RZ ;  /* 0x0000001f03057819 */ /* 0x002fc800000006ff */
[----:B------:R-:W1:Y:S02]  /*3d30*/  SYNCS.PHASECHK.TRANS64.TRYWAIT P0, [UR18+0x140], R5 ;  /* 0x00014005ff0075a7 */ /* 0x000e640008001112 */
[----:B-12-4-:R-:W-:Y:S05]  /*3d40*/  @!P0 BRA `(.L_x_61) ;  /* 0x0000004c00e48947 */ /* 0x016fea0003800000 */
.L_x_153:
[----:B-1----:R-:W1:Y:S01]  /*3d50*/  LDS.128 R4, [UR18+0x180] ;  /* 0x00018012ff047984 */ /* 0x002e620008000c00 */
[----:B------:R-:W-:Y:S01]  /*3d60*/  ULEA UR22, UR21, UR18, 0x3 ;  /* 0x0000001215167291 */ /* 0x000fe2000f8e18ff */
[----:B------:R-:W-:Y:S01]  /*3d70*/  SHF.L.U32 R0, R8, 0x1f, RZ ;  /* 0x0000001f08007819 */ /* 0x000fe200000006ff */
[----:B------:R-:W-:Y:S01]  /*3d80*/  @!PT LDS RZ, [RZ] ;  /* 0x00000000fffff984 */ /* 0x000fe20000000800 */
[----:B------:R-:W-:Y:S01]  /*3d90*/  @!PT LDS RZ, [RZ] ;  /* 0x00000000fffff984 */ /* 0x000fe20000000800 */
[----:B------:R-:W-:Y:S01]  /*3da0*/  @!PT LDS RZ, [RZ] ;  /* 0x00000000fffff984 */ /* 0x000fe20000000800 */
[----:B------:R-:W-:Y:S01]  /*3db0*/  @!PT LDS RZ, [RZ] ;  /* 0x00000000fffff984 */ /* 0x000fe20000000800 */
[----:B------:R2:W-:Y:S06]  /*3dc0*/  MEMBAR.ALL.CTA ;  /* 0x0000000000007992 */ /* 0x0005ec0000008000 */
[----:B--2---:R-:W2:Y:S02]  /*3dd0*/  FENCE.VIEW.ASYNC.S ;  /* 0x00000000000073c6 */ /* 0x004ea40000000000 */
[----:B--2---:R-:W-:Y:S01]  /*3de0*/  SYNCS.ARRIVE.TRANS64.RED.A1T0 RZ, [UR23], RZ ;  /* 0x000000ffffff79a7 */ /* 0x004fe20008100417 */
[----:B------:R-:W2:Y:S01]  /*3df0*/  SYNCS.PHASECHK.TRANS64.TRYWAIT P0, [UR22+0x160], R0 ;  /* 0x00016000ff0075a7 */ /* 0x000ea20008001116 */
[----:B-1----:R-:W-:Y:S01]  /*3e00*/  LOP3.LUT P2, RZ, R6, 0x1, RZ, 0xc0, !PT ;  /* 0x0000000106ff7812 */ /* 0x002fe2000784c0ff */
[----:B--2---:R-:W-:-:S12]  /*3e10*/  @!P0 BRA `(.L_x_62) ;  /* 0x0000004c00c88947 */ /* 0x004fd80003800000 */
.L_x_155:
[----:B------:R-:W-:Y:S05]  /*3e20*/  BRA.U !UP3, `(.L_x_63) ;  /* 0x000000010bc87547 */ /* 0x000fea000b800000 */
[----:B-1----:R-:W-:Y:S01]  /*3e30*/  IMAD.U32 R0, RZ, RZ, UR21 ;  /* 0x00000015ff007e24 */ /* 0x002fe2000f8e00ff */
[----:B------:R-:W-:-:S04]  /*3e40*/  ULEA UR4, UR17, UR18, 0x3 ;  /* 0x0000001211047291 */ /* 0x000fc8000f8e18ff */
[----:B------:R-:W-:Y:S02]  /*3e50*/  LEA R4, R0, R1, 0x2 ;  /* 0x0000000100047211 */ /* 0x000fe400078e10ff */
[----:B------:R-:W-:-:S04]  /*3e60*/  SHF.L.U32 R0, R2, 0x1f, RZ ;  /* 0x0000001f02007819 */ /* 0x000fc800000006ff */
[----:B------:R-:W5:Y:S01]  /*3e70*/  LDL R4, [R4] ;  /* 0x0000000004047983 */ /* 0x000f620000100800 */
[----:B------:R1:W2:Y:S01]  /*3e80*/  SYNCS.PHASECHK.TRANS64.TRYWAIT P1, [UR4], R0 ;  /* 0x00000000ff0075a7 */ /* 0x0002a20008021104 */
[----:B------:R-:W-:Y:S01]  /*3e90*/  UPLOP3.LUT UP2, UPT, UPT, UPT, UPT, 0x40, 0x4 ;  /* 0x000000000004789c */ /* 0x000fe20003f4e870 */
[----:B------:R-:W-:Y:S01]  /*3ea0*/  UMOV UR15, UR28 ;  /* 0x0000001c000f7c82 */ /* 0x000fe20008000000 */
[----:B------:R-:W-:-:S09]  /*3eb0*/  UMOV UR8, UR17 ;  /* 0x0000001100087c82 */ /* 0x000fd20008000000 */
.L_x_66:
[----:B------:R-:W-:Y:S01]  /*3ec0*/  ULEA UR16, UR8, UR18, 0x3 ;  /* 0x0000001208107291 */ /* 0x000fe2000f8e18ff */
[----:B--234-:R-:W-:Y:S11]  /*3ed0*/  @P1 BRA `(.L_x_64) ;  /* 0x00000000000c1947 */ /* 0x01cff60003800000 */
[----:B------:R-:W-:Y:S04]  /*3ee0*/  SHF.L.U32 R5, R2, 0x1f, RZ ;  /* 0x0000001f02057819 */ /* 0x000fe800000006ff */
[----:B------:R-:W2:Y:S02]  /*3ef0*/  SYNCS.PHASECHK.TRANS64.TRYWAIT P0, [UR16], R5 ;  /* 0x00000005ff0075a7 */ /* 0x000ea40008001110 */
[----:B--2---:R-:W-:Y:S05]  /*3f00*/  @!P0 BRA `(.L_x_65) ;  /* 0x0000004c00a48947 */ /* 0x004fea0003800000 */
.L_x_64:
[----:B------:R-:W-:Y:S01]  /*3f10*/  UISETP.NE.AND UP0, UPT, UR15, URZ, UPT ;  /* 0x000000ff0f00728c */ /* 0x000fe2000bf05270 */
[----:B------:R-:W-:Y:S01]  /*3f20*/  PLOP3.LUT P1, PT, PT, PT, PT, 0x80, 0x8 ;  /* 0x000000000008781c */ /* 0x000fe20003f2f070 */
[----:B------:R-:W-:Y:S02]  /*3f30*/  UIADD3 UR4, UPT, UPT, UR8, 0x1, URZ ;  /* 0x0000000108047890 */ /* 0x000fe4000fffe0ff */
[----:B------:R-:W-:Y:S02]  /*3f40*/  ULEA UR10, UR8, UR20, 0x9 ;  /* 0x00000014080a7291 */ /* 0x000fe4000f8e48ff */
[----:B------:R-:W-:Y:S01]  /*3f50*/  UISETP.NE.AND UP1, UPT, UR4, 0x11, UPT ;  /* 0x000000110400788c */ /* 0x000fe2000bf25270 */
[----:B------:R-:W-:Y:S01]  /*3f60*/  PLOP3.LUT P0, PT, PT, PT, UP0, 0x80, 0x8 ;  /* 0x000000000008781c */ /* 0x000fe20003f0f008 */
[----:B------:R-:W-:Y:S02]  /*3f70*/  ULEA UR8, UR8, UR19, 0x8 ;  /* 0x0000001308087291 */ /* 0x000fe4000f8e40ff */
[----:B------:R-:W-:Y:S02]  /*3f80*/  USEL UR5, URZ, 0x1, UP1 ;  /* 0x00000001ff057887 */ /* 0x000fe40008800000 */
[----:B------:R-:W-:Y:S02]  /*3f90*/  USEL UR17, UR4, URZ, UP1 ;  /* 0x000000ff04117287 */ /* 0x000fe40008800000 */
[----:B------:R-:W-:Y:S02]  /*3fa0*/  UIADD3 UR12, UPT, UPT, UR10, 0x2, URZ ;  /* 0x000000020a0c7890 */ /* 0x000fe4000fffe0ff */
[----:B------:R-:W-:Y:S01]  /*3fb0*/  @UP0 ULEA UR4, UR17, UR18, 0x3 ;  /* 0x0000001211040291 */ /* 0x000fe2000f8e18ff */
[----:B------:R-:W-:Y:S01]  /*3fc0*/  LOP3.LUT R2, R2, UR5, RZ, 0x3c, !PT ;  /* 0x0000000502027c12 */ /* 0x000fe2000f8e3cff */
[----:B------:R-:W-:Y:S02]  /*3fd0*/  UIADD3 UR6, UPT, UPT, UR8, 0x2, URZ ;  /* 0x0000000208067890 */ /* 0x000fe4000fffe0ff */
[----:B------:R-:W-:Y:S01]  /*3fe0*/  UIADD3 UR5, UPT, UPT, UR16, 0x88, URZ ;  /* 0x0000008810057890 */ /* 0x000fe2000fffe0ff */
[----:B-1----:R-:W-:Y:S01]  /*3ff0*/  @P0 SHF.L.U32 R0, R2, 0x1f, RZ ;  /* 0x0000001f02000819 */ /* 0x002fe200000006ff */
[----:B------:R-:W-:Y:S01]  /*4000*/  UMOV UR11, 0x80004020 ;  /* 0x80004020000b7882 */ /* 0x000fe20000000000 */
[----:B------:R-:W-:Y:S01]  /*4010*/  UMOV UR9, 0x80004020 ;  /* 0x8000402000097882 */ /* 0x000fe20000000000 */
[----:B------:R-:W-:Y:S01]  /*4020*/  UMOV UR13, 0x80004020 ;  /* 0x80004020000d7882 */ /* 0x000fe20000000000 */
[----:B------:R3:W4:Y:S01]  /*4030*/  @P0 SYNCS.PHASECHK.TRANS64.TRYWAIT P1, [UR4], R0 ;  /* 0x00000000ff0005a7 */ /* 0x0007220008021104 */
[----:B------:R-:W-:Y:S11]  /*4040*/  ELECT P0, URZ, PT ;  /* 0x0000000000ff782f */ /* 0x000ff60003800000 */
[----:B------:R-:W-:Y:S02]  /*4050*/  @!UPT UIADD3 URZ, UPT, UPT, URZ, URZ, URZ ;  /* 0x000000fffffff290 */ /* 0x000fe4000fffe0ff */
[C---:B-----5:R-:W-:Y:S02]  /*4060*/  @P0 R2UR.BROADCAST UR4, R4.reuse ;  /* 0x00000000040402ca */ /* 0x060fe400008e0000 */
[----:B------:R-:W-:Y:S11]  /*4070*/  ELECT P0, URZ, PT ;  /* 0x0000000000ff782f */ /* 0x000ff60003800000 */
[----:B------:R-:W-:Y:S02]  /*4080*/  @!UPT UIADD3 URZ, UPT, UPT, URZ, URZ, URZ ;  /* 0x000000fffffff290 */ /* 0x000fe4000fffe0ff */
[----:B------:R-:W-:Y:S01]  /*4090*/  @P0 R2UR.BROADCAST UR14, R4 ;  /* 0x00000000040e02ca */ /* 0x000fe200008e0000 */
[----:B------:R-:W-:Y:S01]  /*40a0*/  UMOV UR7, 0x80004020 ;  /* 0x8000402000077882 */ /* 0x000fe20000000000 */
[----:B------:R1:W-:Y:S01]  /*40b0*/  UTCQMMA gdesc[UR8], gdesc[UR10], tmem[UR4], tmem[UR26], idesc[UR27], UP2 ;  /* 0x00ff1a0a080075ea */ /* 0x0003e20009000304 */
[----:B------:R-:W-:Y:S10]  /*40c0*/  UPLOP3.LUT UP2, UPT, UPT, UPT, UPT, 0x80, 0x8 ;  /* 0x000000000008789c */ /* 0x000ff40003f4f070 */
[----:B------:R3:W-:Y:S01]  /*40d0*/  UTCQMMA gdesc[UR6], gdesc[UR12], tmem[UR14], tmem[UR24], idesc[UR25], UPT ;  /* 0x00ff180c060075ea */ /* 0x0007e2000b80030e */
[----:B------:R3:W-:Y:S01]  /*40e0*/  UTCBAR [UR5], URZ ;  /* 0x000000ff050073e9 */ /* 0x0007e200080000ff */
[----:B-1----:R-:W-:Y:S02]  /*40f0*/  UIADD3 UR4, UPT, UPT, UR15, 0x1, URZ ;  /* 0x000000010f047890 */ /* 0x002fe4000fffe0ff */
[----:B------:R-:W-:Y:S02]  /*4100*/  UIADD3 UR9, UPT, UPT, UR15, -0x1, URZ ;  /* 0xffffffff0f097890 */ /* 0x000fe4000fffe0ff */
[----:B------:R-:W-:Y:S01]  /*4110*/  UISETP.GT.U32.AND UP0, UPT, UR4, 0x1, UPT ;  /* 0x000000010400788c */ /* 0x000fe2000bf04070 */
[----:B------:R-:W-:Y:S04]  /*4120*/  UMOV UR8, UR17 ;  /* 0x0000001100087c82 */ /* 0x000fe80008000000 */
[----:B------:R-:W-:Y:S04]  /*4130*/  UMOV UR15, UR9 ;  /* 0x00000009000f7c82 */ /* 0x000fe80008000000 */
[----:B------:R-:W-:Y:S05]  /*4140*/  BRA.U UP0, `(.L_x_66) ;  /* 0xfffffffd005c7547 */ /* 0x000fea000b83ffff */
.L_x_63:
[----:B------:R-:W-:Y:S01]  /*4150*/  UIADD3 UR4, UPT, UPT, UR21, 0x1, URZ ;  /* 0x0000000115047890 */ /* 0x000fe2000fffe0ff */
[----:B------:R-:W-:Y:S01]  /*4160*/  LOP3.LUT R3, R3, 0x1, RZ, 0x3c, !PT ;  /* 0x0000000103037812 */ /* 0x000fe200078e3cff */
[----:B---3--:R-:W-:Y:S02]  /*4170*/  UIADD3 UR5, UPT, UPT, UR22, 0x150, URZ ;  /* 0x0000015016057890 */ /* 0x008fe4000fffe0ff */
[----:B------:R-:W-:-:S04]  /*4180*/  UISETP.NE.AND UP0, UPT, UR4, 0x2, UPT ;  /* 0x000000020400788c */ /* 0x000fc8000bf05270 */
[----:B------:R-:W-:Y:S02]  /*4190*/  USEL UR6, URZ, 0x1, UP0 ;  /* 0x00000001ff067887 */ /* 0x000fe40008000000 */
[----:B------:R-:W-:Y:S01]  /*41a0*/  USEL UR21, UR4, URZ, UP0 ;  /* 0x000000ff04157287 */ /* 0x000fe20008000000 */
[----:B------:R2:W-:Y:S03]  /*41b0*/  UTCBAR [UR5], URZ ;  /* 0x000000ff050073e9 */ /* 0x0005e600080000ff */
[----:B------:R-:W-:Y:S01]  /*41c0*/  LOP3.LUT R8, R8, UR6, RZ, 0x3c, !PT ;  /* 0x0000000608087c12 */ /* 0x000fe2000f8e3cff */
[----:B------:R-:W-:Y:S07]  /*41d0*/  @P2 BRA `(.L_x_67) ;  /* 0xfffffff800d02947 */ /* 0x000fee000383ffff */
[----:B------:R-:W3:Y:S01]  /*41e0*/  S2UR UR6, SR_CgaCtaId ;  /* 0x00000000000679c3 */ /* 0x000ee20000008800 */
[----:B------:R-:W-:Y:S01]  /*41f0*/  ELECT P0, URZ, PT ;  /* 0x0000000000ff782f */ /* 0x000fe20003800000 */
[----:B-1----:R-:W-:Y:S01]  /*4200*/  IMAD.MOV.U32 R0, RZ, RZ, 0x1 ;  /* 0x00000001ff007424 */ /* 0x002fe200078e00ff */
[----:B------:R-:W-:Y:S01]  /*4210*/  UIADD3 UR18, UPT, UPT, UR18, 0x160, URZ ;  /* 0x0000016012127890 */ /* 0x000fe2000fffe0ff */
[----:B------:R-:W-:Y:S01]  /*4220*/  SHF.L.U32 R3, R8, 0x1f, RZ ;  /* 0x0000001f08037819 */ /* 0x000fe200000006ff */
[----:B------:R-:W-:-:S03]  /*4230*/  UMOV UR4, 0x40 ;  /* 0x0000004000047882 */ /* 0x000fc60000000000 */
[----:B------:R-:W-:Y:S01]  /*4240*/  UVIRTCOUNT.DEALLOC.SMPOOL 0x80 ;  /* 0x000000800000784c */ /* 0x000fe20000000000 */
[----:B---3--:R-:W-:Y:S02]  /*4250*/  ULEA UR6, UR6, UR4, 0x18 ;  /* 0x0000000406067291 */ /* 0x008fe4000f8ec0ff */
[----:B------:R-:W-:-:S07]  /*4260*/  ULEA UR4, UR21, UR18, 0x3 ;  /* 0x0000001215047291 */ /* 0x000fce000f8e18ff */
[----:B------:R1:W-:Y:S02]  /*4270*/  @P0 STS.U8 [UR6+0x1c], R0 ;  /* 0x00001c00ff000988 */ /* 0x0003e40008000006 */
[----:B------:R-:W3:Y:S02]  /*4280*/  SYNCS.PHASECHK.TRANS64.TRYWAIT P0, [UR4], R3 ;  /* 0x00000003ff0075a7 */ /* 0x000ee40008001104 */
[----:B-1-3--:R-:W-:Y:S05]  /*4290*/  @!P0 BRA `(.L_x_68) ;  /* 0x0000004800d88947 */ /* 0x00afea0003800000 */
.L_x_158:
[----:B------:R-:W-:-:S04]  /*42a0*/  UIADD3 UR4, UPT, UPT, UR21, 0x1, URZ ;  /* 0x0000000115047890 */ /* 0x000fc8000fffe0ff */
[----:B------:R-:W-:-:S04]  /*42b0*/  UISETP.NE.AND UP0, UPT, UR4, 0x2, UPT ;  /* 0x000000020400788c */ /* 0x000fc8000bf05270 */
[----:B--2---:R-:W-:Y:S02]  /*42c0*/  USEL UR5, URZ, 0x1, UP0 ;  /* 0x00000001ff057887 */ /* 0x004fe40008000000 */
[----:B------:R-:W-:-:S04]  /*42d0*/  USEL UR4, UR4, URZ, UP0 ;  /* 0x000000ff04047287 */ /* 0x000fc80008000000 */
[----:B------:R-:W-:Y:S01]  /*42e0*/  ULEA UR4, UR4, UR18, 0x3 ;  /* 0x0000001204047291 */ /* 0x000fe2000f8e18ff */
[----:B-1----:R-:W-:-:S04]  /*42f0*/  LOP3.LUT R3, R8, UR5, RZ, 0x3c, !PT ;  /* 0x0000000508037c12 */ /* 0x002fc8000f8e3cff */
[----:B------:R-:W-:-:S04]  /*4300*/  SHF.L.U32 R3, R3, 0x1f, RZ ;  /* 0x0000001f03037819 */ /* 0x000fc800000006ff */
[----:B------:R-:W1:Y:S02]  /*4310*/  SYNCS.PHASECHK.TRANS64.TRYWAIT P0, [UR4], R3 ;  /* 0x00000003ff0075a7 */ /* 0x000e640008001104 */
[----:B-1----:R-:W-:Y:S05]  /*4320*/  @!P0 BRA `(.L_x_69) ;  /* 0x0000004800cc8947 */ /* 0x002fea0003800000 */
.L_x_160:
[----:B------:R-:W-:Y:S01]  /*4330*/  NOP ;  /* 0x0000000000007918 */ /* 0x000fe20000000000 */
[----:B-1----:R-:W1:Y:S01]  /*4340*/  LDS R0, [UR6+0x14] ;  /* 0x00001406ff007984 */ /* 0x002e620008000800 */
[----:B------:R-:W-:Y:S01]  /*4350*/  LOP3.LUT R2, R9, 0xffff, RZ, 0xc0, !PT ;  /* 0x0000ffff09027812 */ /* 0x000fe200078ec0ff */
[----:B------:R-:W-:Y:S02]  /*4360*/  IMAD.MOV.U32 R3, RZ, RZ, 0xffff ;  /* 0x0000ffffff037424 */ /* 0x000fe400078e00ff */
[----:B------:R-:W-:Y:S01]  /*4370*/  IMAD.MOV.U32 R5, RZ, RZ, 0x1 ;  /* 0x00000001ff057424 */ /* 0x000fe200078e00ff */
[----:B------:R-:W-:-:S04]  /*4380*/  SHF.R.U32.HI R2, RZ, 0x5, R2 ;  /* 0x00000005ff027819 */ /* 0x000fc80000011602 */
[-C--:B------:R-:W-:Y:S02]  /*4390*/  SHF.L.U32 R3, R3, R2.reuse, RZ ;  /* 0x0000000203037219 */ /* 0x080fe400000006ff */
[----:B------:R-:W-:Y:S02]  /*43a0*/  SHF.L.U32 R5, R5, R2, RZ ;  /* 0x0000000205057219 */ /* 0x000fe400000006ff */
[----:B-1----:R-:W-:-:S04]  /*43b0*/  LOP3.LUT R0, R0, R3, RZ, 0xc0, !PT ;  /* 0x0000000300007212 */ /* 0x002fc800078ec0ff */
[----:B------:R-:W-:-:S13]  /*43c0*/  ISETP.NE.AND P0, PT, R0, R3, PT ;  /* 0x000000030000720c */ /* 0x000fda0003f05270 */
[----:B------:R-:W-:Y:S05]  /*43d0*/  @P0 BRA `(.L_x_70) ;  /* 0x00000000005c0947 */ /* 0x000fea0003800000 */
[----:B------:R-:W1:Y:S02]  /*43e0*/  LDS R0, [UR6+0x18] ;  /* 0x00001806ff007984 */ /* 0x000e640008000800 */
[----:B-1----:R-:W-:-:S04]  /*43f0*/  LOP3.LUT R0, R0, R5, RZ, 0xc0, !PT ;  /* 0x0000000500007212 */ /* 0x002fc800078ec0ff */
[----:B------:R-:W-:-:S13]  /*4400*/  ISETP.NE.AND P0, PT, R0, R5, PT ;  /* 0x000000050000720c */ /* 0x000fda0003f05270 */
[----:B------:R-:W-:Y:S05]  /*4410*/  @P0 BRA `(.L_x_71) ;  /* 0x0000000000400947 */ /* 0x000fea0003800000 */
[----:B------:R-:W-:Y:S01]  /*4420*/  R2UR UR4, R3 ;  /* 0x00000000030472ca */ /* 0x000fe200000e0000 */
[----:B------:R-:W1:Y:S01]  /*4430*/  S2R R2, SR_LANEID ;  /* 0x0000000000027919 */ /* 0x000e620000000000 */
[----:B------:R-:W-:-:S04]  /*4440*/  LOP3.LUT R5, RZ, R5, RZ, 0x33, !PT ;  /* 0x00000005ff057212 */ /* 0x000fc800078e33ff */
[----:B------:R-:W2:Y:S07]  /*4450*/  REDUX UR7, R5 ;  /* 0x00000000050773c4 */ /* 0x000eae0000000000 */
[----:B------:R-:W-:-:S03]  /*4460*/  ULOP3.LUT UR5, URZ, UR4, URZ, 0x33, !UPT ;  /* 0x00000004ff057292 */ /* 0x000fc6000f8e33ff */
[----:B------:R-:W-:Y:S02]  /*4470*/  VOTEU.ANY UR4, UPT, PT ;  /* 0x0000000000047886 */ /* 0x000fe400038e0100 */
[----:B------:R-:W-:Y:S01]  /*4480*/  UFLO.U32 UR4, UR4 ;  /* 0x00000004000472bd */ /* 0x000fe200080e0000 */
[----:B------:R-:W-:-:S04]  /*4490*/  IMAD.U32 R0, RZ, RZ, UR5 ;  /* 0x00000005ff007e24 */ /* 0x000fc8000f8e00ff */
[----:B------:R-:W3:Y:S02]  /*44a0*/  REDUX UR8, R0 ;  /* 0x00000000000873c4 */ /* 0x000ee40000000000 */
[----:B------:R1:W-:Y:S02]  /*44b0*/  UTCATOMSWS.AND URZ, UR5 ;  /* 0x0000000500ff79e3 */ /* 0x0003e40008000000 */
[----:B-1----:R-:W-:Y:S01]  /*44c0*/  ISETP.EQ.U32.AND P0, PT, R2, UR4, PT ;  /* 0x0000000402007c0c */ /* 0x002fe2000bf02070 */
[----:B--2---:R-:W-:Y:S02]  /*44d0*/  IMAD.U32 R2, RZ, RZ, UR7 ;  /* 0x00000007ff027e24 */ /* 0x004fe4000f8e00ff */
[----:B---3--:R-:W-:-:S10]  /*44e0*/  IMAD.U32 R3, RZ, RZ, UR8 ;  /* 0x00000008ff037e24 */ /* 0x008fd4000f8e00ff */
[----:B------:R1:W-:Y:S04]  /*44f0*/  @P0 ATOMS.AND RZ, [UR6+0x14], R3 ;  /* 0x00001403ffff098c */ /* 0x0003e8000a800006 */
[----:B------:R1:W-:Y:S01]  /*4500*/  @P0 ATOMS.AND RZ, [UR6+0x18], R2 ;  /* 0x00001802ffff098c */ /* 0x0003e2000a800006 */
[----:B------:R-:W-:Y:S05]  /*4510*/  BRA `(.L_x_72) ;  /* 0x0000000000147947 */ /* 0x000fea0003800000 */
.L_x_71:
[----:B------:R-:W-:Y:S02]  /*4520*/  MOV R2, 0x4540 ;  /* 0x0000454000027802 */ /* 0x000fe40000000f00 */
[----:B----45:R-:W-:Y:S05]  /*4530*/  CALL.REL.NOINC `($__internal_0_$__cuda_sm10x_tcgen05_guardrail_trap_col_being_dealloced_not_returned_by_alloc) ;  /* 0x0000004c002c7944 */ /* 0x030fea0003c00000 */
[----:B------:R-:W-:Y:S05]  /*4540*/  BRA `(.L_x_72) ;  /* 0x0000000000087947 */ /* 0x000fea0003800000 */
.L_x_70:
[----:B------:R-:W-:Y:S02]  /*4550*/  MOV R2, 0x4570 ;  /* 0x0000457000027802 */ /* 0x000fe40000000f00 */
[----:B----45:R-:W-:Y:S05]  /*4560*/  CALL.REL.NOINC `($__internal_2_$__cuda_sm10x_tcgen05_guardrail_trap_unallocated_columns_being_dealloced) ;  /* 0x0000004c00387944 */ /* 0x030fea0003c00000 */
.L_x_72:
[----:B------:R-:W-:Y:S01]  /*4570*/  NOP ;  /* 0x0000000000007918 */ /* 0x000fe20000000000 */
[----:B------:R-:W-:Y:S05]  /*4580*/  EXIT ;  /* 0x000000000000794d */ /* 0x000fea0003800000 */
.L_x_56:
[----:B------:R-:W-:-:S09]  /*4590*/  UISETP.NE.OR UP0, UPT, UR18, 0x3, !UP3 ;  /* 0x000000031200788c */ /* 0x000fd2000df05670 */
[----:B------:R-:W-:Y:S05]  /*45a0*/  BRA.U UP0, `(.L_x_73) ;  /* 0x0000001100047547 */ /* 0x000fea000b800000 */
[----:B------:R-:W2:Y:S01]  /*45b0*/  LDCU.64 UR4, c[0x0][0x988] ;  /* 0x00013100ff0477ac */ /* 0x000ea20008000a00 */
[----:B------:R-:W3:Y:S01]  /*45c0*/  S2UR UR10, SR_CgaCtaId ;  /* 0x00000000000a79c3 */ /* 0x000ee20000008800 */
[----:B------:R-:W-:Y:S01]  /*45d0*/  R2UR UR44, R73 ;  /* 0x00000000492c72ca */ /* 0x000fe200000e0000 */
[----:B------:R-:W-:Y:S01]  /*45e0*/  HFMA2 R8, -RZ, RZ, 0, 0 ;  /* 0x00000000ff087431 */ /* 0x000fe200000001ff */
[----:B------:R-:W4:Y:S01]  /*45f0*/  LDCU UR37, c[0x0][0x370] ;  /* 0x00006e00ff2577ac */ /* 0x000f220008000800 */
[----:B------:R-:W-:Y:S01]  /*4600*/  R2UR UR38, R86 ;  /* 0x00000000562672ca */ /* 0x000fe200000e0000 */
[----:B------:R-:W-:Y:S01]  /*4610*/  IMAD.MOV.U32 R10, RZ, RZ, 0x1 ;  /* 0x00000001ff0a7424 */ /* 0x000fe200078e00ff */
[----:B------:R-:W4:Y:S02]  /*4620*/  LDCU.128 UR28, c[0x0][0xc10] ;  /* 0x00018200ff1c77ac */ /* 0x000f240008000c00 */
[----:B------:R-:W1:Y:S01]  /*4630*/  LDC.64 R12, c[0x0][0x348] ;  /* 0x0000d200ff0c7b82 */ /* 0x000e620000000a00 */
[----:B------:R-:W-:Y:S01]  /*4640*/  IMAD.MOV.U32 R3, RZ, RZ, 0x1000 ;  /* 0x00001000ff037424 */ /* 0x000fe200078e00ff */
[----:B------:R-:W3:Y:S01]  /*4650*/  LDCU UR36, c[0x0][0x374] ;  /* 0x00006e80ff2477ac */ /* 0x000ee20008000800 */
[----:B------:R-:W3:Y:S01]  /*4660*/  LDCU.64 UR26, c[0x0][0x990] ;  /* 0x00013200ff1a77ac */ /* 0x000ee20008000a00 */
[----:B------:R-:W1:Y:S01]  /*4670*/  LDCU UR17, c[0x0][0xc0c] ;  /* 0x00018180ff1177ac */ /* 0x000e620008000800 */
[----:B--2---:R-:W-:Y:S01]  /*4680*/  UISETP.NE.U32.AND UP0, UPT, UR4, URZ, UPT ;  /* 0x000000ff0400728c */ /* 0x004fe2000bf05070 */
[----:B------:R-:W2:Y:S01]  /*4690*/  LDCU.128 UR32, c[0x0][0xa80] ;  /* 0x00015000ff2077ac */ /* 0x000ea20008000c00 */
[----:B------:R-:W2:Y:S01]  /*46a0*/  LDCU UR53, c[0x0][0xc20] ;  /* 0x00018400ff3577ac */ /* 0x000ea20008000800 */
[----:B------:R-:W2:Y:S01]  /*46b0*/  LDCU UR4, c[0x0][0xc30] ;  /* 0x00018600ff0477ac */ /* 0x000ea20008000800 */
[----:B------:R-:W2:Y:S01]  /*46c0*/  LDCU.128 UR40, c[0x0][0xa90] ;  /* 0x00015200ff2877ac */ /* 0x000ea20008000c00 */
[----:B------:R-:W-:Y:S01]  /*46d0*/  UMOV UR22, 0x400 ;  /* 0x0000040000167882 */ /* 0x000fe20000000000 */
[----:B----4-:R-:W-:-:S02]  /*46e0*/  UIMAD.WIDE.U32 UR6, UR37, UR28, URZ ;  /* 0x0000001c250672a5 */ /* 0x010fc4000f8e00ff */
[----:B---3--:R-:W-:Y:S02]  /*46f0*/  UIMAD.WIDE.U32 UR8, UR36, UR31, URZ ;  /* 0x0000001f240872a5 */ /* 0x008fe4000f8e00ff */
[----:B------:R-:W-:Y:S02]  /*4700*/  ULEA UR22, UR10, UR22, 0x18 ;  /* 0x000000160a167291 */ /* 0x000fe4000f8ec0ff */
[----:B------:R-:W-:Y:S02]  /*4710*/  UISETP.NE.AND.EX UP5, UPT, UR5, URZ, UPT, UP0 ;  /* 0x000000ff0500728c */ /* 0x000fe4000bfa5300 */
[----:B------:R-:W-:Y:S02]  /*4720*/  UISETP.NE.U32.AND UP6, UPT, UR26, URZ, UPT ;  /* 0x000000ff1a00728c */ /* 0x000fe4000bfc5070 */
[----:B------:R-:W-:Y:S02]  /*4730*/  UIADD3 UR46, UPT, UPT, UR22, 0x118, URZ ;  /* 0x00000118162e7890 */ /* 0x000fe4000fffe0ff */
[----:B------:R-:W-:-:S02]  /*4740*/  UIADD3 UR45, UPT, UPT, UR22, 0x148, URZ ;  /* 0x00000148162d7890 */ /* 0x000fc4000fffe0ff */
[----:B------:R-:W-:Y:S02]  /*4750*/  UIADD3 UR25, UPT, UPT, UR22, 0x110, URZ ;  /* 0x0000011016197890 */ /* 0x000fe4000fffe0ff */
[----:B-1----:R-:W-:Y:S02]  /*4760*/  UISETP.NE.AND UP0, UPT, UR39, 0x1, UPT ;  /* 0x000000012700788c */ /* 0x002fe4000bf05270 */
[----:B------:R-:W-:Y:S02]  /*4770*/  UISETP.GE.AND UP2, UPT, UR39, 0x1, UPT ;  /* 0x000000012700788c */ /* 0x000fe4000bf46270 */
[----:B------:R-:W-:Y:S01]  /*4780*/  UISETP.NE.AND UP0, UPT, UR17, 0x1, UPT ;  /* 0x000000011100788c */ /* 0x000fe2000bf05270 */
[----:B------:R-:W-:Y:S01]  /*4790*/  UMOV UR49, UR7 ;  /* 0x0000000700317c82 */ /* 0x000fe20008000000 */
[----:B------:R-:W-:Y:S01]  /*47a0*/  UMOV UR48, UR9 ;  /* 0x0000000900307c82 */ /* 0x000fe20008000000 */
[----:B------:R-:W-:Y:S02]  /*47b0*/  UISETP.NE.AND UP2, UPT, UR30, 0x1, UPT ;  /* 0x000000011e00788c */ /* 0x000fe4000bf45270 */
[----:B--2---:R-:W-:Y:S01]  /*47c0*/  UISETP.NE.AND UP0, UPT, UR32, 0x1, UPT ;  /* 0x000000012000788c */ /* 0x004fe2000bf05270 */
[----:B------:R-:W1:Y:S01]  /*47d0*/  LDCU UR54, c[0x0][0xaa0] ;  /* 0x00015400ff3677ac */ /* 0x000e620008000800 */
[----:B------:R-:W-:Y:S01]  /*47e0*/  UPLOP3.LUT UP4, UPT, UPT, UPT, UPT, 0x40, 0x4 ;  /* 0x000000000004789c */ /* 0x000fe20003f8e870 */
[----:B------:R-:W2:Y:S01]  /*47f0*/  LDCU.64 UR18, c[0x0][0xc28] ;  /* 0x00018500ff1277ac */ /* 0x000ea20008000a00 */
[----:B------:R-:W-:-:S02]  /*4800*/  UISETP.NE.AND.EX UP6, UPT, UR27, URZ, UPT, UP6 ;  /* 0x000000ff1b00728c */ /* 0x000fc4000bfc5360 */
[----:B------:R-:W-:Y:S02]  /*4810*/  UPRMT UR46, UR10, 0x654, UR46 ;  /* 0x000006540a2e7896 */ /* 0x000fe4000800002e */
[----:B------:R-:W-:Y:S02]  /*4820*/  UPRMT UR45, URZ, 0x654, UR45 ;  /* 0x00000654ff2d7896 */ /* 0x000fe4000800002d */
[----:B------:R-:W-:Y:S02]  /*4830*/  UPRMT UR47, UR10, 0x654, UR25 ;  /* 0x000006540a2f7896 */ /* 0x000fe40008000019 */
[----:B------:R-:W-:Y:S02]  /*4840*/  USHF.R.U32.HI UR49, URZ, UR29, UR49 ;  /* 0x0000001dff317299 */ /* 0x000fe40008011631 */
[----:B------:R-:W-:Y:S02]  /*4850*/  USHF.R.U32.HI UR48, URZ, UR53, UR48 ;  /* 0x00000035ff307299 */ /* 0x000fe40008011630 */
[----:B------:R-:W-:-:S02]  /*4860*/  UISETP.NE.AND UP3, UPT, UR4, 0x1, UPT ;  /* 0x000000010400788c */ /* 0x000fc4000bf65270 */
[----:B------:R-:W-:Y:S02]  /*4870*/  UISETP.NE.AND UP2, UPT, UR35, 0x1, UPT ;  /* 0x000000012300788c */ /* 0x000fe4000bf45270 */
[----:B-1----:R-:W-:-:S11]  /*4880*/  UISETP.NE.AND UP0, UPT, UR42, 0x1, UPT ;  /* 0x000000012a00788c */ /* 0x002fd6000bf05270 */
.L_x_82:
[----:B------:R-:W-:Y:S04]  /*4890*/  SHF.L.U32 R5, R8, 0x1f, RZ ;  /* 0x0000001f08057819 */ /* 0x000fe800000006ff */
[----:B-1----:R-:W1:Y:S02]  /*48a0*/  SYNCS.PHASECHK.TRANS64.TRYWAIT P0, [UR22+0x140], R5 ;  /* 0x00014005ff0075a7 */ /* 0x002e640008001116 */
[----:B-1----:R-:W-:Y:S05]  /*48b0*/  @!P0 BRA `(.L_x_74) ;  /* 0x0000004400808947 */ /* 0x002fea0003800000 */
.L_x_162:
[----:B-1----:R-:W1:Y:S01]  /*48c0*/  LDS.128 R4, [UR22+0x180] ;  /* 0x00018016ff047984 */ /* 0x002e620008000c00 */
[----:B------:R-:W-:Y:S01]  /*48d0*/  UISETP.GE.AND UP0, UPT, UR39, 0x1, UPT ;  /* 0x000000012700788c */ /* 0x000fe2000bf06270 */
[----:B------:R-:W-:Y:S01]  /*48e0*/  @!PT LDS RZ, [RZ] ;  /* 0x00000000fffff984 */ /* 0x000fe20000000800 */
[----:B------:R-:W-:Y:S01]  /*48f0*/  @!PT LDS RZ, [RZ] ;  /* 0x00000000fffff984 */ /* 0x000fe20000000800 */
[----:B------:R-:W-:Y:S01]  /*4900*/  @!PT LDS RZ, [RZ] ;  /* 0x00000000fffff984 */ /* 0x000fe20000000800 */
[----:B------:R-:W-:Y:S01]  /*4910*/  @!PT LDS RZ, [RZ] ;  /* 0x00000000fffff984 */ /* 0x000fe20000000800 */
[----:B------:R3:W-:Y:S06]  /*4920*/  MEMBAR.ALL.CTA ;  /* 0x0000000000007992 */ /* 0x0007ec0000008000 */
[----:B---3--:R-:W3:Y:S02]  /*4930*/  FENCE.VIEW.ASYNC.S ;  /* 0x00000000000073c6 */ /* 0x008ee40000000000 */
[----:B---3--:R-:W-:Y:S01]  /*4940*/  SYNCS.ARRIVE.TRANS64.RED.A1T0 RZ, [UR45], RZ ;  /* 0x000000ffffff79a7 */ /* 0x008fe2000810042d */
[----:B-1----:R-:W-:Y:S11]  /*4950*/  LOP3.LUT P0, RZ, R6, 0x1, RZ, 0xc0, !PT ;  /* 0x0000000106ff7812 */ /* 0x002ff6000780c0ff */
[----:B------:R-:W-:Y:S02]  /*4960*/  @!UPT UIADD3 URZ, UPT, UPT, URZ, URZ, URZ ;  /* 0x000000fffffff290 */ /* 0x000fe4000fffe0ff */
[----:B------:R-:W-:Y:S01]  /*4970*/  VOTEU.ANY UP2, P0 ;  /* 0x0000000000ff7886 */ /* 0x000fe20000040100 */
[----:B------:R-:W-:Y:S11]  /*4980*/  PLOP3.LUT P0, PT, PT, PT, UP2, 0x80, 0x8 ;  /* 0x000000000008781c */ /* 0x000ff60003f0f028 */
[----:B------:R-:W-:Y:S02]  /*4990*/  @!UPT UIADD3 URZ, UPT, UPT, URZ, URZ, URZ ;  /* 0x000000fffffff290 */ /* 0x000fe4000fffe0ff */
[----:B------:R-:W-:Y:S02]  /*49a0*/  @P0 MOV R2, R4 ;  /* 0x0000000400020202 */ /* 0x000fe40000000f00 */
[----:B------:R-:W-:Y:S02]  /*49b0*/  @P0 LOP3.LUT R0, R5, 0xffff, RZ, 0xc0, !PT ;  /* 0x0000ffff05000812 */ /* 0x000fe400078ec0ff */
[----:B------:R-:W-:Y:S02]  /*49c0*/  @P0 R2UR UR5, R2 ;  /* 0x00000000020502ca */ /* 0x000fe400000e0000 */
[----:B------:R-:W-:Y:S11]  /*49d0*/  @P0 R2UR UR4, R0 ;  /* 0x00000000000402ca */ /* 0x000ff600000e0000 */
[----:B------:R-:W-:Y:S02]  /*49e0*/  @UP2 UMOV UR16, UR5 ;  /* 0x0000000500102c82 */ /* 0x000fe40008000000 */
[----:B------:R-:W-:Y:S01]  /*49f0*/  @UP2 UMOV UR15, UR4 ;  /* 0x00000004000f2c82 */ /* 0x000fe20008000000 */
[----:B------:R-:W-:Y:S05]  /*4a00*/  BRA.U !UP0, `(.L_x_75) ;  /* 0x0000000108c07547 */ /* 0x000fea000b800000 */
[----:B------:R-:W-:Y:S02]  /*4a10*/  UIMAD.WIDE.U32 UR8, UR15, UR31, URZ ;  /* 0x0000001f0f0872a5 */ /* 0x000fe4000f8e00ff */
[----:B------:R-:W-:Y:S02]  /*4a20*/  UP2UR UR14, UPR, URZ, 0x4 ;  /* 0x00000004ff0e7883 */ /* 0x000fe40008000000 */
[----:B------:R-:W-:Y:S02]  /*4a30*/  UISETP.NE.AND UP2, UPT, UR30, 0x1, UPT ;  /* 0x000000011e00788c */ /* 0x000fe4000bf45270 */
[----:B------:R-:W-:Y:S02]  /*4a40*/  UIMAD.WIDE.U32 UR10, UR16, UR28, URZ ;  /* 0x0000001c100a72a5 */ /* 0x000fe4000f8e00ff */
[----:B------:R-:W-:Y:S02]  /*4a50*/  USEL UR4, UR36, UR48, !UP2 ;  /* 0x0000003024047287 */ /* 0x000fe4000d000000 */
[----:B------:R-:W-:Y:S02]  /*4a60*/  UISETP.NE.AND UP0, UPT, UR17, 0x1, UPT ;  /* 0x000000011100788c */ /* 0x000fe4000bf05270 */
[----:B------:R-:W-:Y:S02]  /*4a70*/  UP2UR UR23, UPR, URZ, 0x2 ;  /* 0x00000002ff177883 */ /* 0x000fe40008000000 */
[----:B------:R-:W-:Y:S02]  /*4a80*/  UISETP.NE.AND UP1, UPT, UR39, 0x1, UPT ;  /* 0x000000012700788c */ /* 0x000fe4000bf25270 */
[----:B--2---:R-:W-:Y:S02]  /*4a90*/  UIMAD.WIDE.U32 UR12, UR4, UR18, URZ ;  /* 0x00000012040c72a5 */ /* 0x004fe4000f8e00ff */
[----:B------:R-:W-:Y:S01]  /*4aa0*/  USEL UR7, UR37, UR49, !UP0 ;  /* 0x0000003125077287 */ /* 0x000fe2000c000000 */
[----:B------:R-:W-:Y:S02]  /*4ab0*/  UMOV UR5, UR9 ;  /* 0x0000000900057c82 */ /* 0x000fe40008000000 */
[----:B------:R-:W-:Y:S02]  /*4ac0*/  USHF.R.U32.HI UR6, URZ, UR53, UR5 ;  /* 0x00000035ff067299 */ /* 0x000fe40008011605 */
[----:B------:R-:W-:Y:S02]  /*4ad0*/  UIMAD.WIDE.U32 UR20, UR7, UR18, URZ ;  /* 0x00000012071472a5 */ /* 0x000fe4000f8e00ff */
[----:B------:R-:W-:Y:S02]  /*4ae0*/  USEL UR6, UR15, UR6, !UP2 ;  /* 0x000000060f067287 */ /* 0x000fe4000d000000 */
[----:B------:R-:W-:Y:S01]  /*4af0*/  UISETP.NE.AND UP2, UPT, UR14, URZ, UPT ;  /* 0x000000ff0e00728c */ /* 0x000fe2000bf45270 */
[----:B------:R-:W-:Y:S01]  /*4b00*/  UMOV UR5, UR11 ;  /* 0x0000000b00057c82 */ /* 0x000fe20008000000 */
[----:B------:R-:W-:Y:S02]  /*4b10*/  UIMAD.WIDE.U32 UR10, UR6, UR18, URZ ;  /* 0x00000012060a72a5 */ /* 0x000fe4000f8e00ff */
[----:B------:R-:W-:Y:S03]  /*4b20*/  USHF.R.U32.HI UR8, URZ, UR29, UR5 ;  /* 0x0000001dff087299 */ /* 0x000fe60008011605 */
[----:B------:R-:W-:Y:S02]  /*4b30*/  UMOV UR5, UR13 ;  /* 0x0000000d00057c82 */ /* 0x000fe40008000000 */
[----:B------:R-:W-:Y:S03]  /*4b40*/  @UP1 USHF.R.U32.HI UR4, URZ, UR19, UR5 ;  /* 0x00000013ff041299 */ /* 0x000fe60008011605 */
[----:B------:R-:W-:Y:S01]  /*4b50*/  UMOV UR5, UR21 ;  /* 0x0000001500057c82 */ /* 0x000fe20008000000 */
[----:B------:R-:W-:Y:S02]  /*4b60*/  UIMAD UR4, UR39, UR4, URZ ;  /* 0x00000004270472a4 */ /* 0x000fe4000f8e02ff */
[----:B------:R-:W-:Y:S02]  /*4b70*/  @UP1 USHF.R.U32.HI UR7, URZ, UR19, UR5 ;  /* 0x00000013ff071299 */ /* 0x000fe40008011605 */
[----:B------:R-:W-:Y:S02]  /*4b80*/  USEL UR5, UR16, UR8, !UP0 ;  /* 0x0000000810057287 */ /* 0x000fe4000c000000 */
[----:B------:R-:W-:Y:S02]  /*4b90*/  UIMAD UR8, UR39, UR7, URZ ;  /* 0x00000007270872a4 */ /* 0x000fe4000f8e02ff */
[----:B------:R-:W-:Y:S03]  /*4ba0*/  UISETP.GE.AND UP0, UPT, UR6, UR4, UPT ;  /* 0x000000040600728c */ /* 0x000fe6000bf06270 */
[----:B------:R-:W-:Y:S01]  /*4bb0*/  UMOV UR4, UR11 ;  /* 0x0000000b00047c82 */ /* 0x000fe20008000000 */
[----:B------:R-:W-:Y:S02]  /*4bc0*/  UISETP.GE.OR UP0, UPT, UR5, UR8, UP0 ;  /* 0x000000080500728c */ /* 0x000fe40008706670 */
[----:B------:R-:W-:Y:S02]  /*4bd0*/  USHF.R.U32.HI UR4, URZ, UR19, UR4 ;  /* 0x00000013ff047299 */ /* 0x000fe40008011604 */
[----:B------:R-:W-:Y:S02]  /*4be0*/  UIMAD.WIDE.U32 UR8, UR5, UR18, URZ ;  /* 0x00000012050872a5 */ /* 0x000fe4000f8e00ff */
[----:B------:R-:W-:Y:S04]  /*4bf0*/  USEL UR10, UR6, UR4, !UP1 ;  /* 0x00000004060a7287 */ /* 0x000fe8000c800000 */
[----:B------:R-:W-:Y:S01]  /*4c00*/  UIADD3 UR11, UPT, UPT, -UR10, URZ, URZ ;  /* 0x000000ff0a0b7290 */ /* 0x000fe2000fffe1ff */
[----:B------:R-:W-:Y:S02]  /*4c10*/  @!UP0 UMOV UR4, UR9 ;  /* 0x0000000900048c82 */ /* 0x000fe40008000000 */
[----:B------:R-:W-:Y:S02]  /*4c20*/  @!UP0 USHF.R.U32.HI UR4, URZ, UR19, UR4 ;  /* 0x00000013ff048299 */ /* 0x000fe40008011604 */
[----:B------:R-:W-:Y:S02]  /*4c30*/  UIMAD UR8, UR39, UR11, UR6 ;  /* 0x0000000b270872a4 */ /* 0x000fe4000f8e0206 */
[----:B------:R-:W-:Y:S02]  /*4c40*/  @!UP0 USEL UR4, UR5, UR4, !UP1 ;  /* 0x0000000405048287 */ /* 0x000fe4000c800000 */
[----:B------:R-:W-:Y:S02]  /*4c50*/  UISETP.NE.AND UP1, UPT, UR23, URZ, UPT ;  /* 0x000000ff1700728c */ /* 0x000fe4000bf25270 */
[----:B------:R-:W-:Y:S02]  /*4c60*/  @!UP0 UIMAD UR8, UR7, UR8, UR4 ;  /* 0x00000008070882a4 */ /* 0x000fe4000f8e0204 */
[----:B------:R-:W-:Y:S02]  /*4c70*/  @!UP0 UIADD3 UR9, UPT, UPT, UR10, -UR4, URZ ;  /* 0x800000040a098290 */ /* 0x000fe4000fffe0ff */
[----:B------:R-:W-:Y:S02]  /*4c80*/  UIADD3 UR4, UPT, UPT, -UR5, URZ, URZ ;  /* 0x000000ff05047290 */ /* 0x000fe4000fffe1ff */
[----:B------:R-:W-:Y:S02]  /*4c90*/  UIADD3 UR7, UPT, UPT, -UR6, URZ, URZ ;  /* 0x000000ff06077290 */ /* 0x000fe4000fffe1ff */
[----:B------:R-:W-:Y:S02]  /*4ca0*/  @!UP0 UIMAD UR6, UR9, UR39, UR5 ;  /* 0x00000027090682a4 */ /* 0x000fe4000f8e0205 */
[----:B------:R-:W-:Y:S02]  /*4cb0*/  UIMAD UR16, UR17, UR4, UR16 ;  /* 0x00000004111072a4 */ /* 0x000fe4000f8e0210 */
[----:B------:R-:W-:Y:S01]  /*4cc0*/  UIMAD UR15, UR30, UR7, UR15 ;  /* 0x000000071e0f72a4 */ /* 0x000fe2000f8e020f */
[----:B------:R-:W-:Y:S02]  /*4cd0*/  @!UP0 UMOV UR5, UR8 ;  /* 0x0000000800058c82 */ /* 0x000fe40008000000 */
[----:B------:R-:W-:Y:S02]  /*4ce0*/  UIMAD UR16, UR5, UR17, UR16 ;  /* 0x00000011051072a4 */ /* 0x000fe4000f8e0210 */
[----:B------:R-:W-:Y:S11]  /*4cf0*/  UIMAD UR15, UR6, UR30, UR15 ;  /* 0x0000001e060f72a4 */ /* 0x000ff6000f8e020f */
[----:B------:R-:W-:Y:S01]  /*4d00*/  @!UPT UIADD3 URZ, UPT, UPT, URZ, URZ, URZ ;  /* 0x000000fffffff290 */ /* 0x000fe2000fffe0ff */
.L_x_75:
[----:B------:R-:W1:Y:S01]  /*4d10*/  @!UP3 LDCU.128 UR8, c[0x0][0xc10] ;  /* 0x00018200ff08b7ac */ /* 0x000e620008000c00 */
[----:B------:R-:W-:Y:S02]  /*4d20*/  ISETP.NE.U32.AND P1, PT, RZ, UR26, PT ;  /* 0x0000001aff007c0c */ /* 0x000fe4000bf25070 */
[----:B------:R-:W-:Y:S02]  /*4d30*/  SHF.L.U32 R9, R10, 0x1f, RZ ;  /* 0x0000001f0a097819 */ /* 0x000fe400000006ff */
[----:B------:R-:W-:Y:S01]  /*4d40*/  ISETP.NE.AND.EX P1, PT, RZ, UR27, PT, P1 ;  /* 0x0000001bff007c0c */ /* 0x000fe2000bf25310 */
[----:B------:R-:W3:Y:S01]  /*4d50*/  @!UP3 LDCU UR5, c[0x0][0xc0c] ;  /* 0x00018180ff05b7ac */ /* 0x000ee20008000800 */
[----:B-1----:R-:W-:Y:S07]  /*4d60*/  UIMAD.WIDE.U32 UR6, UR16, UR8, URZ ;  /* 0x00000008100672a5 */ /* 0x002fee000f8e00ff */
[----:B------:R-:W-:Y:S01]  /*4d70*/  @!UP3 UMOV UR4, UR7 ;  /* 0x000000070004bc82 */ /* 0x000fe20008000000 */
[----:B---3--:R-:W-:Y:S02]  /*4d80*/  @!UP3 UISETP.NE.AND UP0, UPT, UR5, 0x1, UPT ;  /* 0x000000010500b88c */ /* 0x008fe4000bf05270 */
[----:B------:R-:W-:Y:S02]  /*4d90*/  @!UP3 USHF.R.U32.HI UR4, URZ, UR9, UR4 ;  /* 0x00000009ff04b299 */ /* 0x000fe40008011604 */
[----:B------:R-:W-:Y:S02]  /*4da0*/  UIMAD.WIDE.U32 UR6, UR15, UR11, URZ ;  /* 0x0000000b0f0672a5 */ /* 0x000fe4000f8e00ff */
[----:B------:R-:W-:Y:S02]  /*4db0*/  @!UP3 USEL UR8, UR16, UR4, !UP0 ;  /* 0x000000041008b287 */ /* 0x000fe4000c000000 */
[----:B------:R-:W-:Y:S03]  /*4dc0*/  @!UP3 UISETP.NE.AND UP0, UPT, UR10, 0x1, UPT ;  /* 0x000000010a00b88c */ /* 0x000fe6000bf05270 */
[----:B------:R-:W-:Y:S01]  /*4dd0*/  @!UP3 UMOV UR6, UR7 ;  /* 0x000000070006bc82 */ /* 0x000fe20008000000 */
[----:B------:R-:W-:Y:S01]  /*4de0*/  USHF.L.U32 UR7, UR24, 0x7, URZ ;  /* 0x0000000718077899 */ /* 0x000fe200080006ff */
[----:B------:R-:W1:Y:S02]  /*4df0*/  @!UP3 LDCU UR4, c[0x0][0xc20] ;  /* 0x00018400ff04b7ac */ /* 0x000e640008000800 */
[----:B-1----:R-:W-:Y:S04]  /*4e00*/  @!UP3 USHF.R.U32.HI UR6, URZ, UR4, UR6 ;  /* 0x00000004ff06b299 */ /* 0x002fe80008011606 */
[----:B------:R-:W-:Y:S04]  /*4e10*/  @!UP3 USEL UR6, UR15, UR6, !UP0 ;  /* 0x000000060f06b287 */ /* 0x000fe8000c000000 */
[----:B------:R-:W-:Y:S02]  /*4e20*/  @!UP3 UIADD3 UR4, UPT, UPT, -UR8, UR6, URZ ;  /* 0x000000060804b290 */ /* 0x000fe4000fffe1ff */
[----:B------:R-:W-:Y:S02]  /*4e30*/  @!UP3 UIADD3 UR6, UPT, UPT, UR8, -UR6, URZ ;  /* 0x800000060806b290 */ /* 0x000fe4000fffe0ff */
[----:B------:R-:W-:Y:S02]  /*4e40*/  @!UP3 UIMAD UR16, UR4, UR5, UR16 ;  /* 0x000000050410b2a4 */ /* 0x000fe4000f8e0210 */
[----:B------:R-:W-:Y:S01]  /*4e50*/  @!UP3 UIMAD UR15, UR6, UR10, UR15 ;  /* 0x0000000a060fb2a4 */ /* 0x000fe2000f8e020f */
[----:B------:R-:W-:Y:S11]  /*4e60*/  BRA.U UP4, `(.L_x_76) ;  /* 0x0000000104107547 */ /* 0x000ff6000b800000 */
[----:B------:R-:W-:Y:S04]  /*4e70*/  MOV R0, UR52 ;  /* 0x0000003400007c02 */ /* 0x000fe80008000f00 */
[----:B------:R-:W-:Y:S04]  /*4e80*/  SHF.L.U32 R11, R0, 0x1f, RZ ;  /* 0x0000001f000b7819 */ /* 0x000fe800000006ff */
[----:B------:R-:W1:Y:S02]  /*4e90*/  SYNCS.PHASECHK.TRANS64.TRYWAIT P2, [UR22+0x138], R11 ;  /* 0x0001380bff0075a7 */ /* 0x000e640008041116 */
[----:B-1----:R-:W-:Y:S05]  /*4ea0*/  @!P2 BRA `(.L_x_77) ;  /* 0x00000040001ca947 */ /* 0x002fea0003800000 */
.L_x_76:
[----:B------:R-:W-:Y:S05]  /*4eb0*/  BRA.U !UP6, `(.L_x_78) ;  /* 0x000000010e387547 */ /* 0x000fea000b800000 */
[----:B------:R-:W-:Y:S01]  /*4ec0*/  UPLOP3.LUT UP1, UPT, UPT, UPT, UP5, 0x80, 0x8 ;  /* 0x000000000008789c */ /* 0x000fe20003f2f050 */
[----:B-1----:R-:W-:Y:S01]  /*4ed0*/  HFMA2 R0, -RZ, RZ, 0, 5.9604644775390625e-08 ;  /* 0x00000001ff007431 */ /* 0x002fe200000001ff */
[----:B------:R-:W1:Y:S01]  /*4ee0*/  LDCU.64 UR8, c[0x0][0x358] ;  /* 0x00006b00ff0877ac */ /* 0x000e620008000a00 */
[----:B------:R-:W-:Y:S03]  /*4ef0*/  IMAD.MOV.U32 R94, RZ, RZ, 0x1 ;  /* 0x00000001ff5e7424 */ /* 0x000fe600078e00ff */
[----:B------:R-:W-:Y:S05]  /*4f00*/  PLOP3.LUT P2, PT, PT, PT, UP1, 0x80, 0x8 ;  /* 0x000000000008781c */ /* 0x000fea0003f4f018 */
[----:B------:R-:W3:Y:S01]  /*4f10*/  @UP1 LDCU.64 UR4, c[0x0][0x988] ;  /* 0x00013100ff0417ac */ /* 0x000ee20008000a00 */
[----:B------:R-:W-:Y:S07]  /*4f20*/  @UP1 UIMAD UR6, UR51, UR26, URZ ;  /* 0x0000001a330612a4 */ /* 0x000fee000f8e02ff */
[----:B------:R-:W-:Y:S01]  /*4f30*/  @!P2 PRMT R94, R0, 0x7610, R94 ;  /* 0x00007610005ea816 */ /* 0x000fe2000000005e */
[----:B---3--:R-:W-:Y:S06]  /*4f40*/  @UP1 UIMAD.WIDE UR4, UR6, 0x4, UR4 ;  /* 0x00000004060418a5 */ /* 0x008fec000f8e0204 */
[----:B------:R-:W-:Y:S01]  /*4f50*/  IMAD.U32 R14, RZ, RZ, UR4 ;  /* 0x00000004ff0e7e24 */ /* 0x000fe2000f8e00ff */
[----:B------:R-:W-:Y:S04]  /*4f60*/  MOV R15, UR5 ;  /* 0x00000005000f7c02 */ /* 0x000fe80008000f00 */
[----:B------:R-:W3:Y:S01]  /*4f70*/  @!UP1 LDCU UR4, c[0x0][0x980] ;  /* 0x00013000ff0497ac */ /* 0x000ee20008000800 */
[----:B-1---5:R4:W5:Y:S02]  /*4f80*/  @P2 LDG.E R41, desc[UR8][R14.64] ;  /* 0x000000080e292981 */ /* 0x022964000c1e1900 */
[----:B---34-:R-:W-:Y:S07]  /*4f90*/  @!P2 IMAD.U32 R41, RZ, RZ, UR4 ;  /* 0x00000004ff29ae24 */ /* 0x018fee000f8e00ff */
.L_x_78:
[----:B-----5:R-:W-:Y:S01]  /*4fa0*/  @!P1 FSETP.EQ.AND P3, PT, R41, RZ, PT ;  /* 0x000000ff2900920b */ /* 0x020fe20003f62000 */
[----:B------:R-:W-:Y:S01]  /*4fb0*/  @!UPT UIADD3 URZ, UPT, UPT, URZ, URZ, URZ ;  /* 0x000000fffffff290 */ /* 0x000fe2000fffe0ff */
[----:B------:R-:W-:Y:S11]  /*4fc0*/  @!P1 BRA `(.L_x_79) ;  /* 0x0000000000149947 */ /* 0x000ff60003800000 */
[----:B------:R-:W-:Y:S02]  /*4fd0*/  LOP3.LUT P1, RZ, R94, 0xff, RZ, 0xc0, !PT ;  /* 0x000000ff5eff7812 */ /* 0x000fe4000782c0ff */
[----:B------:R-:W-:Y:S04]  /*4fe0*/  PLOP3.LUT P3, PT, PT, PT, UP1, 0x80, 0x8 ;  /* 0x000000000008781c */ /* 0x000fe80003f6f018 */
[----:B------:R-:W-:Y:S07]  /*4ff0*/  PLOP3.LUT P3, PT, P3, PT, PT, 0x8, 0x80 ;  /* 0x000000000080781c */ /* 0x000fee0001f6e170 */
[----:B------:R-:W-:Y:S11]  /*5000*/  @P1 FSETP.EQ.AND P3, PT, R41, RZ, PT ;  /* 0x000000ff2900120b */ /* 0x000ff60003f62000 */
[----:B------:R-:W-:Y:S02]  /*5010*/  @!UPT UIADD3 URZ, UPT, UPT, URZ, URZ, URZ ;  /* 0x000000fffffff290 */ /* 0x000fe4000fffe0ff */
.L_x_79:
[----:B------:R-:W-:Y:S01]  /*5020*/  USHF.L.U32 UR11, UR50, 0x6, URZ ;  /* 0x00000006320b7899 */ /* 0x000fe200080006ff */
[----:B------:R-:W3:Y:S01]  /*5030*/  SYNCS.PHASECHK.TRANS64.TRYWAIT P1, [UR22+0x120], R9 ;  /* 0x00012009ff0075a7 */ /* 0x000ee20008021116 */
[----:B------:R-:W-:Y:S02]  /*5040*/  UISETP.NE.AND UP0, UPT, UR32, 0x1, UPT ;  /* 0x000000012000788c */ /* 0x000fe4000bf05270 */
[----:B------:R-:W-:Y:S01]  /*5050*/  UIMAD.WIDE.U32 UR4, UR11, UR33, URZ ;  /* 0x000000210b0472a5 */ /* 0x000fe2000f8e00ff */
[----:B------:R-:W-:Y:S04]  /*5060*/  ELECT P2, URZ, PT ;  /* 0x0000000000ff782f */ /* 0x000fe80003840000 */
[----:B------:R-:W-:Y:S02]  /*5070*/  PLOP3.LUT P2, PT, P3, P2, PT, 0xf2, 0x2f ;  /* 0x00000000002f781c */ /* 0x000fe40001f45e72 */
[----:B------:R-:W-:Y:S02]  /*5080*/  UMOV UR4, UR5 ;  /* 0x0000000500047c82 */ /* 0x000fe40008000000 */
[----:B------:R-:W-:Y:S04]  /*5090*/  USHF.R.U32.HI UR4, URZ, UR34, UR4 ;  /* 0x00000022ff047299 */ /* 0x000fe80008011604 */
[----:B------:R-:W-:Y:S02]  /*50a0*/  USEL UR12, UR11, UR4, !UP0 ;  /* 0x000000040b0c7287 */ /* 0x000fe4000c000000 */
[----:B------:R-:W-:Y:S02]  /*50b0*/  UISETP.NE.AND UP0, UPT, UR35, 0x1, UPT ;  /* 0x000000012300788c */ /* 0x000fe4000bf05270 */
[----:B------:R-:W-:Y:S02]  /*50c0*/  UIMAD.WIDE.U32 UR4, UR12, UR40, URZ ;  /* 0x000000280c0472a5 */ /* 0x000fe4000f8e00ff */
[----:B------:R-:W-:Y:S01]  /*50d0*/  UIADD3 UR6, UPT, UPT, -UR12, URZ, URZ ;  /* 0x000000ff0c067290 */ /* 0x000fe2000fffe1ff */
[----:B-1----:R-:W-:Y:S03]  /*50e0*/  @!P2 IMAD.MOV.U32 R0, RZ, 0x20, RZ ;  /* 0x00000020ff00a824 */ /* 0x002fe600078e00ff */
[----:B------:R-:W-:Y:S01]  /*50f0*/  UIMAD UR11, UR32, UR6, UR11 ;  /* 0x00000006200b72a4 */ /* 0x000fe2000f8e020b */
[----:B------:R-:W-:Y:S01]  /*5100*/  @!P2 IMAD.MOV.U32 R0, RZ, 0x400, R0 ;  /* 0x00000400ff00a824 */ /* 0x000fe200078e0000 */
[----:B------:R-:W-:Y:S02]  /*5110*/  UMOV UR4, UR5 ;  /* 0x0000000500047c82 */ /* 0x000fe40008000000 */
[----:B------:R-:W-:Y:S04]  /*5120*/  USHF.R.U32.HI UR4, URZ, UR41, UR4 ;  /* 0x00000029ff047299 */ /* 0x000fe80008011604 */
[----:B------:R-:W-:Y:S02]  /*5130*/  USEL UR13, UR12, UR4, !UP0 ;  /* 0x000000040c0d7287 */ /* 0x000fe4000c000000 */
[----:B------:R-:W-:Y:S02]  /*5140*/  UISETP.NE.AND UP0, UPT, UR42, 0x1, UPT ;  /* 0x000000012a00788c */ /* 0x000fe4000bf05270 */
[----:B------:R-:W-:Y:S07]  /*5150*/  UIMAD.WIDE.U32 UR4, UR13, UR43, URZ ;  /* 0x0000002b0d0472a5 */ /* 0x000fee000f8e00ff */
[----:B------:R-:W-:Y:S02]  /*5160*/  UMOV UR4, UR5 ;  /* 0x0000000500047c82 */ /* 0x000fe40008000000 */
[----:B------:R-:W-:Y:S04]  /*5170*/  USHF.R.U32.HI UR4, URZ, UR54, UR4 ;  /* 0x00000036ff047299 */ /* 0x000fe80008011604 */
[----:B------:R-:W-:Y:S02]  /*5180*/  USEL UR14, UR13, UR4, !UP0 ;  /* 0x000000040d0e7287 */ /* 0x000fe4000c000000 */
[----:B------:R-:W-:Y:S02]  /*5190*/  UIADD3 UR4, UPT, UPT, -UR13, URZ, URZ ;  /* 0x000000ff0d047290 */ /* 0x000fe4000fffe1ff */
[----:B------:R-:W-:Y:S02]  /*51a0*/  UIADD3 UR5, UPT, UPT, -UR14, URZ, URZ ;  /* 0x000000ff0e057290 */ /* 0x000fe4000fffe1ff */
[----:B------:R-:W-:Y:S02]  /*51b0*/  UIMAD UR12, UR35, UR4, UR12 ;  /* 0x00000004230c72a4 */ /* 0x000fe4000f8e020c */
[----:B------:R-:W-:Y:S01]  /*51c0*/  UIMAD UR13, UR42, UR5, UR13 ;  /* 0x000000052a0d72a4 */ /* 0x000fe2000f8e020d */
[----:B---3--:R-:W-:Y:S11]  /*51d0*/  @!P1 BRA `(.L_x_80) ;  /* 0x0000003c00689947 */ /* 0x008ff60003800000 */
.L_x_165:
[----:B------:R-:W-:Y:S01]  /*51e0*/  @!P2 R2UR UR4, R0 ;  /* 0x000000000004a2ca */ /* 0x000fe200000e0000 */
[----:B------:R-:W-:Y:S01]  /*51f0*/  VOTEU.ALL UP0, P2 ;  /* 0x0000000000ff7886 */ /* 0x000fe20001000000 */
[----:B-1----:R-:W-:Y:S02]  /*5200*/  @!P2 IADD3 R2, P1, PT, R12, 0x680, RZ ;  /* 0x000006800c02a810 */ /* 0x002fe40007f3e0ff */
[----:B------:R-:W-:Y:S02]  /*5210*/  @P0 SHF.R.U32.HI R4, RZ, 0x10, R5 ;  /* 0x00000010ff040819 */ /* 0x000fe40000011605 */
[----:B------:R-:W-:Y:S01]  /*5220*/  @!P2 R2UR UR5, R2 ;  /* 0x000000000205a2ca */ /* 0x000fe200000e0000 */
[----:B------:R-:W-:Y:S01]  /*5230*/  @!P2 IMAD.X R0, RZ, RZ, R13, P1 ;  /* 0x000000ffff00a224 */ /* 0x000fe200008e060d */
[----:B------:R-:W-:Y:S01]  /*5240*/  @!UP0 UIADD3 UR8, UPT, UPT, UR22, 0x200, URZ ;  /* 0x0000020016088890 */ /* 0x000fe2000fffe0ff */
[----:B------:R-:W-:Y:S04]  /*5250*/  @P0 R2UR UR51, R4 ;  /* 0x00000000043302ca */ /* 0x000fe800000e0000 */
[----:B------:R-:W-:Y:S01]  /*5260*/  @!UP0 UPRMT UR6, UR4, 0x5410, URZ ;  /* 0x0000541004068896 */ /* 0x000fe200080000ff */
[----:B------:R-:W-:Y:S01]  /*5270*/  @!P2 R2UR UR4, R0 ;  /* 0x000000000004a2ca */ /* 0x000fe200000e0000 */
[----:B------:R-:W-:Y:S01]  /*5280*/  VOTEU.ALL UP0, P2 ;  /* 0x0000000000ff7886 */ /* 0x000fe20001000000 */
[----:B------:R-:W-:Y:S03]  /*5290*/  @!P2 IMAD.MOV.U32 R0, RZ, RZ, 0x1000 ;  /* 0x00001000ff00a424 */ /* 0x000fe600078e00ff */
[----:B------:R-:W-:Y:S01]  /*52a0*/  IMAD.U32 R14, RZ, RZ, UR5 ;  /* 0x00000005ff0e7e24 */ /* 0x000fe2000f8e00ff */
[----:B------:R-:W-:Y:S01]  /*52b0*/  @!UP0 UMOV UR9, UR25 ;  /* 0x0000001900098c82 */ /* 0x000fe20008000000 */
[----:B------:R-:W-:Y:S06]  /*52c0*/  @!UP0 UMOV UR10, UR7 ;  /* 0x00000007000a8c82 */ /* 0x000fec0008000000 */
[----:B------:R-:W-:Y:S01]  /*52d0*/  IMAD.U32 R15, RZ, RZ, UR4 ;  /* 0x00000004ff0f7e24 */ /* 0x000fe2000f8e00ff */
[----:B------:R-:W-:Y:S04]  /*52e0*/  @!P2 R2UR UR4, R14 ;  /* 0x000000000e04a2ca */ /* 0x000fe800000e0000 */
[----:B------:R-:W-:Y:S11]  /*52f0*/  @!P2 R2UR UR5, R15 ;  /* 0x000000000f05a2ca */ /* 0x000ff600000e0000 */
[----:B------:R-:W-:Y:S02]  /*5300*/  @!UPT UIADD3 URZ, UPT, UPT, URZ, URZ, URZ ;  /* 0x000000fffffff290 */ /* 0x000fe4000fffe0ff */
[----:B------:R1:W-:Y:S01]  /*5310*/  @!UP0 UTMALDG.5D.IM2COL [UR8], [UR4], UR6 ;  /* 0x00000008040083b4 */ /* 0x0003e20008060006 */
[----:B------:R1:W-:Y:S01]  /*5320*/  @!P2 SYNCS.ARRIVE.TRANS64.RED.A0TR RZ, [UR22+0x110], R0 ;  /* 0x00011000ffffa9a7 */ /* 0x0003e20008300416 */
[----:B------:R-:W-:Y:S01]  /*5330*/  SYNCS.ARRIVE.TRANS64.RED.A1T0 RZ, [UR47], RZ ;  /* 0x000000ffffff79a7 */ /* 0x000fe2000810042f */
[----:B------:R-:W3:Y:S02]  /*5340*/  SYNCS.PHASECHK.TRANS64.TRYWAIT P1, [UR22+0x128], R9 ;  /* 0x00012809ff0075a7 */ /* 0x000ee40008021116 */
[----:B-1-3--:R-:W-:Y:S05]  /*5350*/  @!P1 BRA `(.L_x_81) ;  /* 0x0000003c00209947 */ /* 0x00afea0003800000 */
.L_x_167:
[----:B-1----:R-:W-:Y:S01]  /*5360*/  @!P2 IMAD.MOV.U32 R0, RZ, 0x20, RZ ;  /* 0x00000020ff00a824 */ /* 0x002fe200078e00ff */
[----:B------:R-:W-:Y:S01]  /*5370*/  @!P2 IADD3 R2, P0, PT, R12, 0x680, RZ ;  /* 0x000006800c02a810 */ /* 0x000fe20007f1e0ff */
[----:B------:R-:W-:Y:S01]  /*5380*/  VOTEU.ALL UP0, P2 ;  /* 0x0000000000ff7886 */ /* 0x000fe20001000000 */
[----:B------:R-:W-:Y:S01]  /*5390*/  LOP3.LUT R10, R10, 0x1, RZ, 0x3c, !PT ;  /* 0x000000010a0a7812 */ /* 0x000fe200078e3cff */
[----:B------:R-:W-:Y:S01]  /*53a0*/  @!P2 IMAD.MOV.U32 R0, RZ, 0x400, R0 ;  /* 0x00000400ff00a824 */ /* 0x000fe200078e0000 */
[----:B------:R-:W-:Y:S01]  /*53b0*/  @!P2 R2UR UR5, R2 ;  /* 0x000000000205a2ca */ /* 0x000fe200000e0000 */
[----:B------:R-:W-:Y:S01]  /*53c0*/  UIADD3 UR24, UPT, UPT, UR15, UR44, URZ ;  /* 0x0000002c0f187290 */ /* 0x000fe2000fffe0ff */
[----:B------:R-:W-:Y:S01]  /*53d0*/  LOP3.LUT R8, R8, 0x1, RZ, 0x3c, !PT ;  /* 0x0000000108087812 */ /* 0x000fe200078e3cff */
[----:B------:R-:W-:Y:S01]  /*53e0*/  @!UP0 UIADD3 UR8, UPT, UPT, UR22, 0x1200, URZ ;  /* 0x0000120016088890 */ /* 0x000fe2000fffe0ff */
[----:B------:R-:W-:Y:S01]  /*53f0*/  @!P2 R2UR UR4, R0 ;  /* 0x000000000004a2ca */ /* 0x000fe200000e0000 */
[----:B------:R-:W-:Y:S01]  /*5400*/  @!P2 IMAD.X R0, RZ, RZ, R13, P0 ;  /* 0x000000ffff00a224 */ /* 0x000fe200000e060d */
[----:B------:R-:W-:Y:S02]  /*5410*/  @!UP0 UIADD3 UR10, UPT, UPT, UR7, 0x40, URZ ;  /* 0x00000040070a8890 */ /* 0x000fe4000fffe0ff */
[----:B------:R-:W-:Y:S02]  /*5420*/  @!UP0 UIADD3 UR9, UPT, UPT, UR22, 0x118, URZ ;  /* 0x0000011816098890 */ /* 0x000fe4000fffe0ff */
[----:B------:R-:W-:Y:S02]  /*5430*/  UIADD3 UR50, UPT, UPT, UR16, UR38, URZ ;  /* 0x0000002610327290 */ /* 0x000fe4000fffe0ff */
[----:B------:R-:W-:Y:S01]  /*5440*/  UPLOP3.LUT UP4, UPT, UPT, UPT, UPT, 0x80, 0x8 ;  /* 0x000000000008789c */ /* 0x000fe20003f8f070 */
[----:B------:R-:W-:Y:S04]  /*5450*/  IMAD.U32 R4, RZ, RZ, UR5 ;  /* 0x00000005ff047e24 */ /* 0x000fe8000f8e00ff */
[----:B------:R-:W-:Y:S01]  /*5460*/  @!UP0 UPRMT UR6, UR4, 0x5410, URZ ;  /* 0x0000541004068896 */ /* 0x000fe200080000ff */
[----:B------:R-:W-:Y:S01]  /*5470*/  @!P2 R2UR UR4, R0 ;  /* 0x000000000004a2ca */ /* 0x000fe200000e0000 */
[----:B------:R-:W-:Y:S11]  /*5480*/  VOTEU.ALL UP0, P2 ;  /* 0x0000000000ff7886 */ /* 0x000ff60001000000 */
[----:B------:R-:W-:Y:S01]  /*5490*/  @!UPT UIADD3 URZ, UPT, UPT, URZ, URZ, URZ ;  /* 0x000000fffffff290 */ /* 0x000fe2000fffe0ff */
[----:B------:R-:W-:Y:S01]  /*54a0*/  IMAD.U32 R5, RZ, RZ, UR4 ;  /* 0x00000004ff057e24 */ /* 0x000fe2000f8e00ff */
[----:B------:R-:W-:Y:S04]  /*54b0*/  @!P2 R2UR UR4, R4 ;  /* 0x000000000404a2ca */ /* 0x000fe800000e0000 */
[----:B------:R-:W-:Y:S11]  /*54c0*/  @!P2 R2UR UR5, R5 ;  /* 0x000000000505a2ca */ /* 0x000ff600000e0000 */
[----:B------:R-:W-:Y:S02]  /*54d0*/  @!UPT UIADD3 URZ, UPT, UPT, URZ, URZ, URZ ;  /* 0x000000fffffff290 */ /* 0x000fe4000fffe0ff */
[----:B------:R1:W-:Y:S01]  /*54e0*/  @!UP0 UTMALDG.5D.IM2COL [UR8], [UR4], UR6 ;  /* 0x00000008040083b4 */ /* 0x0003e20008060006 */
[----:B------:R1:W-:Y:S01]  /*54f0*/  @!P2 SYNCS.ARRIVE.TRANS64.RED.A0TR RZ, [UR22+0x118], R3 ;  /* 0x00011803ffffa9a7 */ /* 0x0003e20008300416 */
[----:B------:R-:W-:Y:S01]  /*5500*/  SYNCS.ARRIVE.TRANS64.RED.A1T0 RZ, [UR46], RZ ;  /* 0x000000ffffff79a7 */ /* 0x000fe2000810042e */
[----:B------:R-:W-:Y:S05]  /*5510*/  BRA.U UP2, `(.L_x_82) ;  /* 0xfffffff102dc7547 */ /* 0x000fea000b83ffff */
[----:B-1----:R-:W-:-:S04]  /*5520*/  SHF.L.U32 R3, R10, 0x1f, RZ ;  /* 0x0000001f0a037819 */ /* 0x002fc800000006ff */
[----:B------:R-:W1:Y:S02]  /*5530*/  SYNCS.PHASECHK.TRANS64.TRYWAIT P0, [UR22+0x120], R3 ;  /* 0x00012003ff0075a7 */ /* 0x000e640008001116 */
[----:B-1----:R-:W-:Y:S05]  /*5540*/  @!P0 BRA `(.L_x_83) ;  /* 0x0000003800bc8947 */ /* 0x002fea0003800000 */
.L_x_169:
[----:B-1----:R-:W-:-:S07]  /*5550*/  MOV R0, UR22 ;  /* 0x0000001600007c02 */ /* 0x002fce0008000f00 */
.L_x_84:
[----:B-1----:R-:W-:-:S04]  /*5560*/  SHF.L.U32 R3, R10, 0x1f, RZ ;  /* 0x0000001f0a037819 */ /* 0x002fc800000006ff */
[----:B------:R1:W3:Y:S03]  /*5570*/  SYNCS.PHASECHK.TRANS64.TRYWAIT P0, [R0+URZ+0x128], R3 ;  /* 0x00012803000075a7 */ /* 0x0002e600080011ff */
[----:B---3--:R-:W-:Y:S05]  /*5580*/  @!P0 NANOSLEEP.SYNCS 0x989680 ;  /* 0x009896800000895d */ /* 0x008fea0003900000 */
[----:B------:R-:W3:Y:S02]  /*5590*/  @!P0 SYNCS.PHASECHK.TRANS64 P0, [R0+URZ+0x128], R3 ;  /* 0x00012803000085a7 */ /* 0x000ee400080010ff */
[----:B--23--:R-:W-:Y:S05]  /*55a0*/  @P0 EXIT ;  /* 0x000000000000094d */ /* 0x00cfea0003800000 */
[----:B------:R-:W-:Y:S05]  /*55b0*/  BRA `(.L_x_84) ;  /* 0xfffffffc00e87947 */ /* 0x000fea000383ffff */
.L_x_73:
[----:B------:R-:W-:-:S06]  /*55c0*/  UISETP.GE.AND UP0, UPT, UR18, 0x4, UPT ;  /* 0x000000041200788c */ /* 0x000fcc000bf06270 */
[----:B------:R-:W-:-:S13]  /*55d0*/  PLOP3.LUT P0, PT, PT, PT, UP0, 0x80, 0x8 ;  /* 0x000000000008781c */ /* 0x000fda0003f0f008 */
[----:B-1----:R-:W-:Y:S05]  /*55e0*/  @!P0 EXIT ;  /* 0x000000000000894d */ /* 0x002fea0003800000 */
[----:B------:R-:W1:Y:S08]  /*55f0*/  S2UR UR4, SR_CgaCtaId ;  /* 0x00000000000479c3 */ /* 0x000e700000008800 */
[----:B------:R-:W-:Y:S01]  /*5600*/  BAR.SYNC.DEFER_BLOCKING 0x6, 0xa0 ;  /* 0x0182800000007b1d */ /* 0x000fe20000010000 */
[C---:B------:R-:W-:Y:S01]  /*5610*/  IMAD.SHL.U32 R6, R92.reuse, 0x40, RZ ;  /* 0x000000405c067824 */ /* 0x040fe200078e00ff */
[C---:B------:R-:W-:Y:S01]  /*5620*/  LOP3.LUT R93, R92.reuse, 0x60, RZ, 0xc0, !PT ;  /* 0x000000605c5d7812 */ /* 0x040fe200078ec0ff */
[----:B------:R-:W-:-:S02]  /*5630*/  IMAD.SHL.U32 R91, R92, 0x20, RZ ;  /* 0x000000205c5b7824 */ /* 0x000fc400078e00ff */
[----:B------:R-:W-:Y:S02]  /*5640*/  HFMA2 R90, -RZ, RZ, 0, 0 ;  /* 0x00000000ff5a7431 */ /* 0x000fe400000001ff */
[----:B------:R-:W-:Y:S01]  /*5650*/  IMAD.SHL.U32 R5, R92, 0x2, RZ ;  /* 0x000000025c057824 */ /* 0x000fe200078e00ff */
[----:B------:R-:W-:Y:S01]  /*5660*/  UMOV UR49, 0x400 ;  /* 0x0000040000317882 */ /* 0x000fe20000000000 */
[----:B------:R-:W2:Y:S01]  /*5670*/  LDC.64 R84, c[0x0][0x9b0] ;  /* 0x00026c00ff547b82 */ /* 0x000ea20000000a00 */
[----:B------:R-:W-:Y:S01]  /*5680*/  LOP3.LUT R4, R6, 0x180, RZ, 0xc0, !PT ;  /* 0x0000018006047812 */ /* 0x000fe200078ec0ff */
[----:B------:R-:W-:Y:S01]  /*5690*/  IMAD.U32 R37, R92, 0x10000, RZ ;  /* 0x000100005c257824 */ /* 0x000fe200078e00ff */
[----:B------:R-:W-:Y:S01]  /*56a0*/  LOP3.LUT R91, R91, 0xc00, RZ, 0xc0, !PT ;  /* 0x00000c005b5b7812 */ /* 0x000fe200078ec0ff */
[----:B------:R-:W-:Y:S01]  /*56b0*/  IMAD.MOV.U32 R36, RZ, RZ, RZ ;  /* 0x000000ffff247224 */ /* 0x000fe200078e00ff */
[----:B------:R-:W-:Y:S01]  /*56c0*/  LOP3.LUT R5, R4, 0x20, R5, 0xf8, !PT ;  /* 0x0000002004057812 */ /* 0x000fe200078ef805 */
[C---:B------:R-:W-:Y:S01]  /*56d0*/  IMAD.SHL.U32 R4, R92.reuse, 0x8, RZ ;  /* 0x000000085c047824 */ /* 0x040fe200078e00ff */
[----:B------:R-:W-:Y:S01]  /*56e0*/  LOP3.LUT R91, R91, 0x40, R6, 0xf8, !PT ;  /* 0x000000405b5b7812 */ /* 0x000fe200078ef806 */
[----:B------:R-:W3:Y:S01]  /*56f0*/  LDC.64 R74, c[0x0][0x9a8] ;  /* 0x00026a00ff4a7b82 */ /* 0x000ee20000000a00 */
[----:B------:R-:W-:-:S02]  /*5700*/  LOP3.LUT R92, R92, 0x2, RZ, 0xc0, !PT ;  /* 0x000000025c5c7812 */ /* 0x000fc400078ec0ff */
[----:B------:R-:W-:Y:S02]  /*5710*/  CS2R R88, SRZ ;  /* 0x0000000000587805 */ /* 0x000fe4000001ff00 */
[----:B------:R-:W-:Y:S01]  /*5720*/  LOP3.LUT R4, R5, 0x30, R4, 0x78, !PT ;  /* 0x0000003005047812 */ /* 0x000fe200078e7804 */
[----:B------:R-:W-:Y:S01]  /*5730*/  IMAD.MOV.U32 R87, RZ, RZ, RZ ;  /* 0x000000ffff577224 */ /* 0x000fe200078e00ff */
[----:B------:R-:W-:Y:S01]  /*5740*/  LOP3.LUT R91, R91, 0x200, R6, 0xf8, !PT ;  /* 0x000002005b5b7812 */ /* 0x000fe200078ef806 */
[----:B------:R-:W4:Y:S01]  /*5750*/  LDCU UR60, c[0x0][0x370] ;  /* 0x00006e00ff3c77ac */ /* 0x000f220008000800 */
[----:B------:R-:W-:Y:S02]  /*5760*/  LOP3.LUT R37, R37, 0x600000, RZ, 0xc0, !PT ;  /* 0x0060000025257812 */ /* 0x000fe400078ec0ff */
[----:B------:R-:W-:Y:S01]  /*5770*/  LOP3.LUT R91, R91, R4, RZ, 0xfc, !PT ;  /* 0x000000045b5b7212 */ /* 0x000fe200078efcff */
[----:B-1----:R-:W-:Y:S01]  /*5780*/  ULEA UR49, UR4, UR49, 0x18 ;  /* 0x0000003104317291 */ /* 0x002fe2000f8ec0ff */
[----:B------:R-:W-:Y:S01]  /*5790*/  IADD3 R106, PT, PT, -R92, RZ, RZ ;  /* 0x000000ff5c6a7210 */ /* 0x000fe20007ffe1ff */
[----:B------:R-:W1:Y:S01]  /*57a0*/  LDCU.128 UR4, c[0x0][0xb80] ;  /* 0x00017000ff0477ac */ /* 0x000e620008000c00 */
[----:B------:R-:W2:Y:S06]  /*57b0*/  LDCU UR48, c[0x0][0xc0c] ;  /* 0x00018180ff3077ac */ /* 0x000eac0008000800 */
[----:B------:R-:W4:Y:S01]  /*57c0*/  LDS R2, [UR49+0x190] ;  /* 0x00019031ff027984 */ /* 0x000f220008000800 */
[----:B------:R-:W2:Y:S01]  /*57d0*/  LDCU UR38, c[0x0][0xc30] ;  /* 0x00018600ff2677ac */ /* 0x000ea20008000800 */
[----:B------:R-:W2:Y:S01]  /*57e0*/  LDCU.64 UR54, c[0x0][0x988] ;  /* 0x00013100ff3677ac */ /* 0x000ea20008000a00 */
[----:B------:R-:W2:Y:S01]  /*57f0*/  LDCU.64 UR46, c[0x0][0xc28] ;  /* 0x00018500ff2e77ac */ /* 0x000ea20008000a00 */
[----:B-1----:R-:W-:Y:S01]  /*5800*/  IMAD.U32 R104, RZ, RZ, UR4 ;  /* 0x00000004ff687e24 */ /* 0x002fe2000f8e00ff */
[----:B------:R-:W-:Y:S01]  /*5810*/  MOV R101, UR7 ;  /* 0x0000000700657c02 */ /* 0x000fe20008000f00 */
[----:B------:R-:W-:Y:S01]  /*5820*/  IMAD.U32 R103, RZ, RZ, UR5 ;  /* 0x00000005ff677e24 */ /* 0x000fe2000f8e00ff */
[----:B------:R-:W1:Y:S01]  /*5830*/  LDCU.64 UR62, c[0x0][0x990] ;  /* 0x00013200ff3e77ac */ /* 0x000e620008000a00 */
[----:B------:R-:W-:Y:S01]  /*5840*/  IMAD.U32 R102, RZ, RZ, UR6 ;  /* 0x00000006ff667e24 */ /* 0x000fe2000f8e00ff */
[----:B------:R-:W2:Y:S01]  /*5850*/  LDCU.128 UR4, c[0x0][0xb90] ;  /* 0x00017200ff0477ac */ /* 0x000ea20008000c00 */
[----:B------:R-:W1:Y:S01]  /*5860*/  LDCU.128 UR56, c[0x0][0xc10] ;  /* 0x00018200ff3877ac */ /* 0x000e620008000c00 */
[----:B------:R-:W1:Y:S01]  /*5870*/  LDCU UR53, c[0x0][0x374] ;  /* 0x00006e80ff3577ac */ /* 0x000e620008000800 */
[----:B--2---:R-:W-:Y:S01]  /*5880*/  IMAD.U32 R100, RZ, RZ, UR4 ;  /* 0x00000004ff647e24 */ /* 0x004fe2000f8e00ff */
[----:B------:R-:W-:Y:S01]  /*5890*/  UIADD3 UR4, UPT, UPT, UR49, 0x2200, URZ ;  /* 0x0000220031047890 */ /* 0x000fe2000fffe0ff */
[----:B------:R-:W-:Y:S01]  /*58a0*/  IMAD.U32 R99, RZ, RZ, UR5 ;  /* 0x00000005ff637e24 */ /* 0x000fe2000f8e00ff */
[----:B------:R-:W-:Y:S01]  /*58b0*/  UIADD3 UR5, UPT, UPT, UR49, 0x200, URZ ;  /* 0x0000020031057890 */ /* 0x000fe2000fffe0ff */
[C---:B----4-:R-:W-:Y:S01]  /*58c0*/  IADD3 R3, PT, PT, R2.reuse, 0x80, RZ ;  /* 0x0000008002037810 */ /* 0x050fe20007ffe0ff */
[----:B------:R-:W-:Y:S01]  /*58d0*/  IMAD.U32 R97, RZ, RZ, UR7 ;  /* 0x00000007ff617e24 */ /* 0x000fe2000f8e00ff */
[----:B------:R-:W-:Y:S01]  /*58e0*/  LOP3.LUT R2, R2, 0xffff, RZ, 0xc0, !PT ;  /* 0x0000ffff02027812 */ /* 0x000fe200078ec0ff */
[----:B------:R-:W-:Y:S01]  /*58f0*/  IMAD.U32 R107, RZ, RZ, UR4 ;  /* 0x00000004ff6b7e24 */ /* 0x000fe2000f8e00ff */
[----:B------:R-:W-:Y:S01]  /*5900*/  LOP3.LUT R3, R3, 0xffff, RZ, 0xc0, !PT ;  /* 0x0000ffff03037812 */ /* 0x000fe200078ec0ff */
[----:B------:R-:W-:Y:S01]  /*5910*/  IMAD.U32 R96, RZ, RZ, UR5 ;  /* 0x00000005ff607e24 */ /* 0x000fe2000f8e00ff */
[----:B------:R-:W-:-:S03]  /*5920*/  MOV R98, UR6 ;  /* 0x0000000600627c02 */ /* 0x000fc60008000f00 */
[----:B-1-3--:R2:W-:Y:S04]  /*5930*/  STL.64 [R1], R2 ;  /* 0x0000000201007387 */ /* 0x00a5e80000100a00 */
.L_x_111:
[----:B--2---:R-:W-:Y:S04]  /*5940*/  SHF.L.U32 R3, R89, 0x1f, RZ ;  /* 0x0000001f59037819 */ /* 0x004fe800000006ff */
[----:B-1----:R-:W1:Y:S02]  /*5950*/  SYNCS.PHASECHK.TRANS64.TRYWAIT P0, [UR49+0x140], R3 ;  /* 0x00014003ff0075a7 */ /* 0x002e640008001131 */
[----:B-1----:R-:W-:Y:S05]  /*5960*/  @!P0 BRA `(.L_x_85) ;  /* 0x0000003400cc8947 */ /* 0x002fea0003800000 */
.L_x_171:
[----:B------:R-:W2:Y:S01]  /*5970*/  LDS.128 R4, [UR49+0x180] ;  /* 0x00018031ff047984 */ /* 0x000ea20008000c00 */
[----:B------:R-:W-:Y:S01]  /*5980*/  UIADD3 UR4, UPT, UPT, UR49, 0x148, URZ ;  /* 0x0000014831047890 */ /* 0x000fe2000fffe0ff */
[----:B------:R-:W-:Y:S01]  /*5990*/  IMAD R2, R36, 0x4, R1 ;  /* 0x0000000424027824 */ /* 0x000fe200078e0201 */
[----:B------:R-:W-:Y:S01]  /*59a0*/  UISETP.GE.AND UP0, UPT, UR39, 0x1, UPT ;  /* 0x000000012700788c */ /* 0x000fe2000bf06270 */
[----:B------:R-:W-:Y:S01]  /*59b0*/  @!PT LDS RZ, [RZ] ;  /* 0x00000000fffff984 */ /* 0x000fe20000000800 */
[----:B------:R-:W-:Y:S01]  /*59c0*/  @!PT LDS RZ, [RZ] ;  /* 0x00000000fffff984 */ /* 0x000fe20000000800 */
[----:B------:R-:W-:Y:S01]  /*59d0*/  @!PT LDS RZ, [RZ] ;  /* 0x00000000fffff984 */ /* 0x000fe20000000800 */
[----:B------:R-:W-:Y:S01]  /*59e0*/  @!PT LDS RZ, [RZ] ;  /* 0x00000000fffff984 */ /* 0x000fe20000000800 */
[----:B------:R3:W-:Y:S06]  /*59f0*/  MEMBAR.ALL.CTA ;  /* 0x0000000000007992 */ /* 0x0007ec0000008000 */
[----:B---3--:R-:W3:Y:S01]  /*5a00*/  FENCE.VIEW.ASYNC.S ;  /* 0x00000000000073c6 */ /* 0x008ee20000000000 */
[----:B------:R-:W-:Y:S09]  /*5a10*/  UPRMT UR4, URZ, 0x654, UR4 ;  /* 0x00000654ff047896 */ /* 0x000ff20008000004 */
[----:B---3--:R-:W-:Y:S01]  /*5a20*/  SYNCS.ARRIVE.TRANS64.RED.A1T0 RZ, [UR4], RZ ;  /* 0x000000ffffff79a7 */ /* 0x008fe20008100404 */
[----:B------:R-:W5:Y:S01]  /*5a30*/  LDL R2, [R2] ;  /* 0x0000000002027983 */ /* 0x000f620000100800 */
[----:B--2---:R-:W-:Y:S11]  /*5a40*/  LOP3.LUT P0, RZ, R6, 0x1, RZ, 0xc0, !PT ;  /* 0x0000000106ff7812 */ /* 0x004ff6000780c0ff */
[----:B------:R-:W-:Y:S02]  /*5a50*/  @!UPT UIADD3 URZ, UPT, UPT, URZ, URZ, URZ ;  /* 0x000000fffffff290 */ /* 0x000fe4000fffe0ff */
[----:B------:R-:W-:Y:S01]  /*5a60*/  VOTEU.ANY UP1, P0 ;  /* 0x0000000000ff7886 */ /* 0x000fe20000020100 */
[----:B------:R-:W-:Y:S01]  /*5a70*/  PLOP3.LUT P0, PT, PT, PT, UP1, 0x80, 0x8 ;  /* 0x000000000008781c */ /* 0x000fe20003f0f018 */
[----:B------:R-:W-:Y:S11]  /*5a80*/  UP2UR UR52, UPR, URZ, 0x2 ;  /* 0x00000002ff347883 */ /* 0x000ff60008000000 */
[----:B------:R-:W-:Y:S01]  /*5a90*/  @!UPT UIADD3 URZ, UPT, UPT, URZ, URZ, URZ ;  /* 0x000000fffffff290 */ /* 0x000fe2000fffe0ff */
[----:B-1----:R-:W-:Y:S02]  /*5aa0*/  @P0 MOV R3, R4 ;  /* 0x0000000400030202 */ /* 0x002fe40000000f00 */
[----:B------:R-:W-:Y:S02]  /*5ab0*/  @P0 LOP3.LUT R0, R5, 0xffff, RZ, 0xc0, !PT ;  /* 0x0000ffff05000812 */ /* 0x000fe400078ec0ff */
[----:B------:R-:W-:Y:S02]  /*5ac0*/  @P0 R2UR UR5, R3 ;  /* 0x00000000030502ca */ /* 0x000fe400000e0000 */
[----:B------:R-:W-:Y:S11]  /*5ad0*/  @P0 R2UR UR4, R0 ;  /* 0x00000000000402ca */ /* 0x000ff600000e0000 */
[----:B------:R-:W-:Y:S02]  /*5ae0*/  @UP1 UMOV UR37, UR5 ;  /* 0x0000000500251c82 */ /* 0x000fe40008000000 */
[----:B------:R-:W-:Y:S01]  /*5af0*/  @UP1 UMOV UR36, UR4 ;  /* 0x0000000400241c82 */ /* 0x000fe20008000000 */
[----:B------:R-:W-:Y:S05]  /*5b00*/  BRA.U !UP0, `(.L_x_86) ;  /* 0x0000000108cc7547 */ /* 0x000fea000b800000 */
[----:B------:R-:W1:Y:S01]  /*5b10*/  LDCU UR9, c[0x0][0xc20] ;  /* 0x00018400ff0977ac */ /* 0x000e620008000800 */
[----:B------:R-:W-:Y:S02]  /*5b20*/  UIMAD.WIDE.U32 UR4, UR53, UR59, URZ ;  /* 0x0000003b350472a5 */ /* 0x000fe4000f8e00ff */
[----:B------:R-:W-:Y:S02]  /*5b30*/  UIMAD.WIDE.U32 UR6, UR60, UR56, URZ ;  /* 0x000000383c0672a5 */ /* 0x000fe4000f8e00ff */
[----:B------:R-:W-:Y:S02]  /*5b40*/  UIMAD.WIDE.U32 UR10, UR36, UR59, URZ ;  /* 0x0000003b240a72a5 */ /* 0x000fe4000f8e00ff */
[----:B------:R-:W-:Y:S02]  /*5b50*/  UISETP.NE.AND UP0, UPT, UR58, 0x1, UPT ;  /* 0x000000013a00788c */ /* 0x000fe4000bf05270 */
[----:B------:R-:W-:Y:S02]  /*5b60*/  UISETP.NE.AND UP1, UPT, UR48, 0x1, UPT ;  /* 0x000000013000788c */ /* 0x000fe4000bf25270 */
[----:B------:R-:W-:Y:S02]  /*5b70*/  UISETP.NE.AND UP2, UPT, UR39, 0x1, UPT ;  /* 0x000000012700788c */ /* 0x000fe4000bf45270 */
[----:B------:R-:W-:Y:S01]  /*5b80*/  UIMAD.WIDE.U32 UR12, UR37, UR56, URZ ;  /* 0x00000038250c72a5 */ /* 0x000fe2000f8e00ff */
[----:B------:R-:W-:Y:S01]  /*5b90*/  UMOV UR4, UR5 ;  /* 0x0000000500047c82 */ /* 0x000fe20008000000 */
[----:B------:R-:W-:Y:S01]  /*5ba0*/  UMOV UR6, UR11 ;  /* 0x0000000b00067c82 */ /* 0x000fe20008000000 */
[----:B-1----:R-:W-:Y:S03]  /*5bb0*/  USHF.R.U32.HI UR8, URZ, UR9, UR4 ;  /* 0x00000009ff087299 */ /* 0x002fe60008011604 */
[----:B------:R-:W-:Y:S02]  /*5bc0*/  UMOV UR4, UR7 ;  /* 0x0000000700047c82 */ /* 0x000fe40008000000 */
[----:B------:R-:W-:Y:S02]  /*5bd0*/  USHF.R.U32.HI UR5, URZ, UR57, UR4 ;  /* 0x00000039ff057299 */ /* 0x000fe40008011604 */
[----:B------:R-:W-:Y:S02]  /*5be0*/  USEL UR4, UR53, UR8, !UP0 ;  /* 0x0000000835047287 */ /* 0x000fe4000c000000 */
[----:B------:R-:W-:Y:S02]  /*5bf0*/  USHF.R.U32.HI UR8, URZ, UR9, UR6 ;  /* 0x00000009ff087299 */ /* 0x000fe40008011606 */
[----:B------:R-:W-:Y:S02]  /*5c00*/  UIMAD.WIDE.U32 UR6, UR4, UR46, URZ ;  /* 0x0000002e040672a5 */ /* 0x000fe4000f8e00ff */
[----:B------:R-:W-:Y:S02]  /*5c10*/  USEL UR9, UR60, UR5, !UP1 ;  /* 0x000000053c097287 */ /* 0x000fe4000c800000 */
[----:B------:R-:W-:Y:S02]  /*5c20*/  USEL UR8, UR36, UR8, !UP0 ;  /* 0x0000000824087287 */ /* 0x000fe4000c000000 */
[----:B------:R-:W-:Y:S01]  /*5c30*/  UIMAD.WIDE.U32 UR10, UR9, UR46, URZ ;  /* 0x0000002e090a72a5 */ /* 0x000fe2000f8e00ff */
[----:B------:R-:W-:Y:S01]  /*5c40*/  UMOV UR6, UR7 ;  /* 0x0000000700067c82 */ /* 0x000fe20008000000 */
[----:B------:R-:W-:Y:S01]  /*5c50*/  UMOV UR5, UR13 ;  /* 0x0000000d00057c82 */ /* 0x000fe20008000000 */
[----:B------:R-:W-:Y:S02]  /*5c60*/  @UP2 USHF.R.U32.HI UR4, URZ, UR47, UR6 ;  /* 0x0000002fff042299 */ /* 0x000fe40008011606 */
[----:B------:R-:W-:Y:S02]  /*5c70*/  USHF.R.U32.HI UR5, URZ, UR57, UR5 ;  /* 0x00000039ff057299 */ /* 0x000fe40008011605 */
[----:B------:R-:W-:Y:S02]  /*5c80*/  UIMAD UR4, UR39, UR4, URZ ;  /* 0x00000004270472a4 */ /* 0x000fe4000f8e02ff */
[----:B------:R-:W-:Y:S02]  /*5c90*/  USEL UR5, UR37, UR5, !UP1 ;  /* 0x0000000525057287 */ /* 0x000fe4000c800000 */
[----:B------:R-:W-:Y:S01]  /*5ca0*/  UISETP.GE.AND UP0, UPT, UR8, UR4, UPT ;  /* 0x000000040800728c */ /* 0x000fe2000bf06270 */
[----:B------:R-:W-:Y:S01]  /*5cb0*/  UMOV UR6, UR11 ;  /* 0x0000000b00067c82 */ /* 0x000fe20008000000 */
[----:B------:R-:W-:Y:S02]  /*5cc0*/  UIMAD.WIDE.U32 UR10, UR8, UR46, URZ ;  /* 0x0000002e080a72a5 */ /* 0x000fe4000f8e00ff */
[----:B------:R-:W-:Y:S04]  /*5cd0*/  @UP2 USHF.R.U32.HI UR9, URZ, UR47, UR6 ;  /* 0x0000002fff092299 */ /* 0x000fe80008011606 */
[----:B------:R-:W-:Y:S01]  /*5ce0*/  UIMAD UR6, UR39, UR9, URZ ;  /* 0x00000009270672a4 */ /* 0x000fe2000f8e02ff */
[----:B------:R-:W-:Y:S03]  /*5cf0*/  UMOV UR4, UR11 ;  /* 0x0000000b00047c82 */ /* 0x000fe60008000000 */
[----:B------:R-:W-:Y:S02]  /*5d00*/  UISETP.GE.OR UP0, UPT, UR5, UR6, UP0 ;  /* 0x000000060500728c */ /* 0x000fe40008706670 */
[----:B------:R-:W-:Y:S02]  /*5d10*/  USHF.R.U32.HI UR4, URZ, UR47, UR4 ;  /* 0x0000002fff047299 */ /* 0x000fe40008011604 */
[----:B------:R-:W-:Y:S02]  /*5d20*/  UIMAD.WIDE.U32 UR6, UR5, UR46, URZ ;  /* 0x0000002e050672a5 */ /* 0x000fe4000f8e00ff */
[----:B------:R-:W-:Y:S02]  /*5d30*/  USEL UR11, UR8, UR4, !UP2 ;  /* 0x00000004080b7287 */ /* 0x000fe4000d000000 */
[----:B------:R-:W-:Y:S02]  /*5d40*/  UIADD3 UR6, UPT, UPT, -UR5, URZ, URZ ;  /* 0x000000ff05067290 */ /* 0x000fe4000fffe1ff */
[----:B------:R-:W-:Y:S02]  /*5d50*/  UIADD3 UR10, UPT, UPT, -UR11, URZ, URZ ;  /* 0x000000ff0b0a7290 */ /* 0x000fe4000fffe1ff */
[----:B------:R-:W-:Y:S02]  /*5d60*/  UIMAD UR6, UR48, UR6, UR37 ;  /* 0x00000006300672a4 */ /* 0x000fe4000f8e0225 */
[----:B------:R-:W-:Y:S01]  /*5d70*/  UIMAD UR10, UR39, UR10, UR8 ;  /* 0x0000000a270a72a4 */ /* 0x000fe2000f8e0208 */
[----:B------:R-:W-:Y:S01]  /*5d80*/  @!UP0 UMOV UR4, UR7 ;  /* 0x0000000700048c82 */ /* 0x000fe20008000000 */
[----:B------:R-:W-:Y:S02]  /*5d90*/  UIADD3 UR7, UPT, UPT, -UR8, URZ, URZ ;  /* 0x000000ff08077290 */ /* 0x000fe4000fffe1ff */
[----:B------:R-:W-:Y:S04]  /*5da0*/  @!UP0 USHF.R.U32.HI UR4, URZ, UR47, UR4 ;  /* 0x0000002fff048299 */ /* 0x000fe80008011604 */
[----:B------:R-:W-:Y:S04]  /*5db0*/  @!UP0 USEL UR4, UR5, UR4, !UP2 ;  /* 0x0000000405048287 */ /* 0x000fe8000d000000 */
[----:B------:R-:W-:Y:S02]  /*5dc0*/  @!UP0 UIMAD UR9, UR9, UR10, UR4 ;  /* 0x0000000a090982a4 */ /* 0x000fe4000f8e0204 */
[----:B------:R-:W-:Y:S02]  /*5dd0*/  @!UP0 UIADD3 UR10, UPT, UPT, UR11, -UR4, URZ ;  /* 0x800000040b0a8290 */ /* 0x000fe4000fffe0ff */
[----:B------:R-:W-:Y:S02]  /*5de0*/  UIMAD UR4, UR58, UR7, UR36 ;  /* 0x000000073a0472a4 */ /* 0x000fe4000f8e0224 */
[----:B------:R-:W-:Y:S03]  /*5df0*/  @!UP0 UIMAD UR8, UR10, UR39, UR5 ;  /* 0x000000270a0882a4 */ /* 0x000fe6000f8e0205 */
[----:B------:R-:W-:Y:S02]  /*5e00*/  @!UP0 UMOV UR5, UR9 ;  /* 0x0000000900058c82 */ /* 0x000fe40008000000 */
[----:B------:R-:W-:Y:S02]  /*5e10*/  UIMAD UR37, UR5, UR48, UR6 ;  /* 0x00000030052572a4 */ /* 0x000fe4000f8e0206 */
[----:B------:R-:W-:Y:S11]  /*5e20*/  UIMAD UR36, UR8, UR58, UR4 ;  /* 0x0000003a082472a4 */ /* 0x000ff6000f8e0204 */
[----:B------:R-:W-:Y:S01]  /*5e30*/  @!UPT UIADD3 URZ, UPT, UPT, URZ, URZ, URZ ;  /* 0x000000fffffff290 */ /* 0x000fe2000fffe0ff */
.L_x_86:
[----:B------:R-:W-:Y:S01]  /*5e40*/  UISETP.NE.AND UP0, UPT, UR38, 0x1, UPT ;  /* 0x000000012600788c */ /* 0x000fe2000bf05270 */
[----:B------:R-:W-:Y:S01]  /*5e50*/  @P0 SHF.R.U32.HI R4, RZ, 0x10, R5 ;  /* 0x00000010ff040819 */ /* 0x000fe20000011605 */
[----:B------:R-:W-:Y:S02]  /*5e60*/  UIADD3 UR11, UPT, UPT, UR49, 0x200, URZ ;  /* 0x00000200310b7890 */ /* 0x000fe4000fffe0ff */
[----:B------:R-:W-:Y:S01]  /*5e70*/  USHF.L.U32 UR41, UR24, 0x7, URZ ;  /* 0x0000000718297899 */ /* 0x000fe200080006ff */
[----:B------:R-:W-:Y:S06]  /*5e80*/  @P0 R2UR UR61, R4 ;  /* 0x00000000043d02ca */ /* 0x000fec00000e0000 */
[----:B------:R-:W1:Y:S01]  /*5e90*/  @!UP0 LDCU.128 UR12, c[0x0][0xc10] ;  /* 0x00018200ff0c87ac */ /* 0x000e620008000c00 */
[----:B------:R-:W2:Y:S01]  /*5ea0*/  @!UP0 LDCU UR5, c[0x0][0xc0c] ;  /* 0x00018180ff0587ac */ /* 0x000ea20008000800 */
[----:B------:R-:W3:Y:S01]  /*5eb0*/  @!UP0 LDCU UR10, c[0x0][0xc20] ;  /* 0x00018400ff0a87ac */ /* 0x000ee20008000800 */
[----:B-1----:R-:W-:Y:S02]  /*5ec0*/  UIMAD.WIDE.U32 UR8, UR37, UR12, URZ ;  /* 0x0000000c250872a5 */ /* 0x002fe4000f8e00ff */
[----:B------:R-:W-:Y:S02]  /*5ed0*/  UIMAD.WIDE.U32 UR6, UR36, UR15, URZ ;  /* 0x0000000f240672a5 */ /* 0x000fe4000f8e00ff */
[----:B------:R-:W-:Y:S03]  /*5ee0*/  @!UP0 UISETP.NE.AND UP1, UPT, UR14, 0x1, UPT ;  /* 0x000000010e00888c */ /* 0x000fe6000bf25270 */
[----:B------:R-:W-:Y:S01]  /*5ef0*/  @!UP0 UMOV UR4, UR9 ;  /* 0x0000000900048c82 */ /* 0x000fe20008000000 */
[----:B--2---:R-:W-:Y:S02]  /*5f00*/  @!UP0 UISETP.NE.AND UP2, UPT, UR5, 0x1, UPT ;  /* 0x000000010500888c */ /* 0x004fe4000bf45270 */
[----:B------:R-:W-:Y:S01]  /*5f10*/  @!UP0 USHF.R.U32.HI UR4, URZ, UR13, UR4 ;  /* 0x0000000dff048299 */ /* 0x000fe20008011604 */
[----:B------:R-:W-:Y:S02]  /*5f20*/  @!UP0 UMOV UR6, UR7 ;  /* 0x0000000700068c82 */ /* 0x000fe40008000000 */
[----:B---3--:R-:W-:Y:S02]  /*5f30*/  @!UP0 USHF.R.U32.HI UR6, URZ, UR10, UR6 ;  /* 0x0000000aff068299 */ /* 0x008fe40008011606 */
[----:B------:R-:W-:Y:S02]  /*5f40*/  @!UP0 USEL UR7, UR37, UR4, !UP2 ;  /* 0x0000000425078287 */ /* 0x000fe4000d000000 */
[----:B------:R-:W-:Y:S04]  /*5f50*/  @!UP0 USEL UR6, UR36, UR6, !UP1 ;  /* 0x0000000624068287 */ /* 0x000fe8000c800000 */
[----:B------:R-:W-:Y:S02]  /*5f60*/  @!UP0 UIADD3 UR4, UPT, UPT, -UR7, UR6, URZ ;  /* 0x0000000607048290 */ /* 0x000fe4000fffe1ff */
[----:B------:R-:W-:Y:S02]  /*5f70*/  @!UP0 UIADD3 UR6, UPT, UPT, UR7, -UR6, URZ ;  /* 0x8000000607068290 */ /* 0x000fe4000fffe0ff */
[----:B------:R-:W-:Y:S02]  /*5f80*/  @!UP0 UIMAD UR37, UR4, UR5, UR37 ;  /* 0x00000005042582a4 */ /* 0x000fe4000f8e0225 */
[----:B------:R-:W-:Y:S02]  /*5f90*/  @!UP0 UIMAD UR36, UR6, UR14, UR36 ;  /* 0x0000000e062482a4 */ /* 0x000fe4000f8e0224 */
[----:B------:R-:W-:Y:S09]  /*5fa0*/  ULOP3.LUT UP0, URZ, UR11, 0x1b0, URZ, 0xc0, !UPT ;  /* 0x000001b00bff7892 */ /* 0x000ff2000f80c0ff */
[----:B------:R-:W-:Y:S05]  /*5fb0*/  BRA.U !UP0, `(.L_x_87) ;  /* 0x0000000108407547 */ /* 0x000fea000b800000 */
[----:B------:R-:W1:Y:S01]  /*5fc0*/  LDCU.64 UR8, c[0x4][0x80] ;  /* 0x01001000ff0877ac */ /* 0x000e620008000a00 */
[----:B------:R-:W-:Y:S01]  /*5fd0*/  MOV R15, 0x0 ;  /* 0x00000000000f7802 */ /* 0x000fe20000000f00 */
[----:B------:R-:W-:Y:S02]  /*5fe0*/  HFMA2 R12, -RZ, RZ, 0, 5.9604644775390625e-08 ;  /* 0x00000001ff0c7431 */ /* 0x000fe400000001ff */
[----:B------:R-:W-:Y:S02]  /*5ff0*/  IMAD.MOV.U32 R8, RZ, RZ, 0x70 ;  /* 0x00000070ff087424 */ /* 0x000fe400078e00ff */
[----:B------:R-:W-:Y:S01]  /*6000*/  IMAD.MOV.U32 R13, RZ, RZ, RZ ;  /* 0x000000ffff0d7224 */ /* 0x000fe200078e00ff */
[----:B------:R-:W2:Y:S01]  /*6010*/  LDCU.64 UR6, c[0x4][0x88] ;  /* 0x01001100ff0677ac */ /* 0x000ea20008000a00 */
[----:B------:R-:W3:Y:S01]  /*6020*/  LDC.64 R14, c[0x4][R15] ;  /* 0x010000000f0e7b82 */ /* 0x000ee20000000a00 */
[----:B------:R-:W4:Y:S01]  /*6030*/  LDCU.64 UR4, c[0x4][0x8] ;  /* 0x01000100ff0477ac */ /* 0x000f220008000a00 */
[----:B-1----:R-:W-:Y:S01]  /*6040*/  MOV R5, UR9 ;  /* 0x0000000900057c02 */ /* 0x002fe20008000f00 */
[----:B------:R-:W-:Y:S01]  /*6050*/  IMAD.U32 R4, RZ, RZ, UR8 ;  /* 0x00000008ff047e24 */ /* 0x000fe2000f8e00ff */
[----:B--2---:R-:W-:Y:S01]  /*6060*/  MOV R7, UR7 ;  /* 0x0000000700077c02 */ /* 0x004fe20008000f00 */
[----:B------:R-:W-:Y:S01]  /*6070*/  IMAD.U32 R6, RZ, RZ, UR6 ;  /* 0x00000006ff067e24 */ /* 0x000fe2000f8e00ff */
[----:B----4-:R-:W-:Y:S01]  /*6080*/  MOV R11, UR5 ;  /* 0x00000005000b7c02 */ /* 0x010fe20008000f00 */
[----:B------:R-:W-:Y:S02]  /*6090*/  IMAD.U32 R10, RZ, RZ, UR4 ;  /* 0x00000004ff0a7e24 */ /* 0x000fe4000f8e00ff */
[----:B------:R-:W-:Y:S07]  /*60a0*/  LEPC R20, `(.L_x_87) ;  /* 0x000000001014794e */ /* 0x000fee0000000000 */
[----:B---3-5:R-:W-:Y:S05]  /*60b0*/  CALL.ABS.NOINC R14 ;  /* 0x000000000e007343 */ /* 0x028fea0003c00000 */
.L_x_87:
[----:B------:R-:W-:Y:S01]  /*60c0*/  LOP3.LUT P0, RZ, R107, 0x1b0, RZ, 0xc0, !PT ;  /* 0x000001b06bff7812 */ /* 0x000fe2000780c0ff */
[----:B------:R-:W-:Y:S11]  /*60d0*/  BSSY.RECONVERGENT B6, `(.L_x_88) ;  /* 0x0000013000067945 */ /* 0x000ff60003800200 */
[----:B------:R-:W-:Y:S01]  /*60e0*/  @!UPT UIADD3 URZ, UPT, UPT, URZ, URZ, URZ ;  /* 0x000000fffffff290 */ /* 0x000fe2000fffe0ff */
[----:B------:R-:W-:Y:S05]  /*60f0*/  @!P0 BRA `(.L_x_89) ;  /* 0x0000000000408947 */ /* 0x000fea0003800000 */
        /* <DEDUP_REMOVED lines=16> */
.L_x_89:
[----:B------:R-:W-:Y:S05]  /*6200*/  BSYNC.RECONVERGENT B6 ;  /* 0x0000000000067941 */ /* 0x000fea0003800200 */
.L_x_88:
[----:B------:R-:W-:Y:S01]  /*6210*/  R2UR UR4, R105 ;  /* 0x00000000690472ca */ /* 0x000fe200000e0000 */
[----:B------:R-:W-:Y:S01]  /*6220*/  UISETP.NE.U32.AND UP0, UPT, UR62, URZ, UPT ;  /* 0x000000ff3e00728c */ /* 0x000fe2000bf05070 */
[----:B------:R-:W-:Y:S02]  /*6230*/  ISETP.NE.U32.AND P4, PT, R84, RZ, PT ;  /* 0x000000ff5400720c */ /* 0x000fe40003f85070 */
[----:B------:R-:W-:Y:S01]  /*6240*/  ISETP.NE.U32.AND P2, PT, RZ, UR54, PT ;  /* 0x00000036ff007c0c */ /* 0x000fe2000bf45070 */
[----:B------:R-:W-:Y:S01]  /*6250*/  UISETP.NE.AND.EX UP1, UPT, UR63, URZ, UPT, UP0 ;  /* 0x000000ff3f00728c */ /* 0x000fe2000bf25300 */
[----:B------:R-:W-:Y:S01]  /*6260*/  ISETP.NE.AND.EX P4, PT, R85, RZ, PT, P4 ;  /* 0x000000ff5500720c */ /* 0x000fe20003f85340 */
[----:B------:R-:W-:Y:S01]  /*6270*/  UPLOP3.LUT UP0, UPT, UPT, UPT, UPT, 0x40, 0x4 ;  /* 0x000000000004789c */ /* 0x000fe20003f0e870 */
[----:B------:R-:W-:Y:S05]  /*6280*/  ISETP.NE.AND.EX P2, PT, RZ, UR55, PT, P2 ;  /* 0x00000037ff007c0c */ /* 0x000fea000bf45320 */
[----:B------:R-:W-:Y:S06]  /*6290*/  UISETP.NE.AND UP2, UPT, UR4, URZ, UPT ;  /* 0x000000ff0400728c */ /* 0x000fec000bf45270 */
[----:B------:R-:W-:Y:S05]  /*62a0*/  PLOP3.LUT P1, PT, PT, PT, UP2, 0x80, 0x8 ;  /* 0x000000000008781c */ /* 0x000fea0003f2f028 */
[----:B------:R-:W-:Y:S06]  /*62b0*/  @UP2 UPLOP3.LUT UP0, UPT, UPT, UPT, UP1, 0x80, 0x8 ;  /* 0x000000000008289c */ /* 0x000fec0003f0f010 */
[----:B------:R-:W-:Y:S01]  /*62c0*/  PLOP3.LUT P0, PT, PT, PT, UP0, 0x80, 0x8 ;  /* 0x000000000008781c */ /* 0x000fe20003f0f008 */
[----:B------:R-:W-:Y:S01]  /*62d0*/  @!UPT UIADD3 URZ, UPT, UPT, URZ, URZ, URZ ;  /* 0x000000fffffff290 */ /* 0x000fe2000fffe0ff */
[----:B------:R-:W-:Y:S11]  /*62e0*/  BRA.U !UP1, `(.L_x_90) ;  /* 0x00000001093c7547 */ /* 0x000ff6000b800000 */
[----:B------:R-:W-:Y:S01]  /*62f0*/  UISETP.NE.U32.AND UP0, UPT, UR54, URZ, UPT ;  /* 0x000000ff3600728c */ /* 0x000fe2000bf05070 */
[----:B------:R-:W-:Y:S01]  /*6300*/  HFMA2 R0, -RZ, RZ, 0, 5.9604644775390625e-08 ;  /* 0x00000001ff007431 */ /* 0x000fe200000001ff */
[----:B------:R-:W1:Y:S01]  /*6310*/  LDCU.64 UR8, c[0x0][0x358] ;  /* 0x00006b00ff0877ac */ /* 0x000e620008000a00 */
[----:B------:R-:W-:Y:S01]  /*6320*/  IMAD.MOV.U32 R94, RZ, RZ, 0x1 ;  /* 0x00000001ff5e7424 */ /* 0x000fe200078e00ff */
[----:B------:R-:W-:Y:S06]  /*6330*/  UISETP.NE.AND.EX UP0, UPT, UR55, URZ, UPT, UP0 ;  /* 0x000000ff3700728c */ /* 0x000fec000bf05300 */
[----:B------:R-:W-:Y:S05]  /*6340*/  PLOP3.LUT P3, PT, PT, PT, UP0, 0x80, 0x8 ;  /* 0x000000000008781c */ /* 0x000fea0003f6f008 */
[----:B------:R-:W2:Y:S01]  /*6350*/  @UP0 LDCU.64 UR4, c[0x0][0x988] ;  /* 0x00013100ff0407ac */ /* 0x000ea20008000a00 */
[----:B------:R-:W-:Y:S07]  /*6360*/  @UP0 UIMAD UR6, UR51, UR62, URZ ;  /* 0x0000003e330602a4 */ /* 0x000fee000f8e02ff */
[----:B------:R-:W-:Y:S01]  /*6370*/  @!P3 PRMT R94, R0, 0x7610, R94 ;  /* 0x00007610005eb816 */ /* 0x000fe2000000005e */
[----:B--2---:R-:W-:Y:S06]  /*6380*/  @UP0 UIMAD.WIDE UR4, UR6, 0x4, UR4 ;  /* 0x00000004060408a5 */ /* 0x004fec000f8e0204 */
[----:B------:R-:W-:Y:S01]  /*6390*/  IMAD.U32 R4, RZ, RZ, UR4 ;  /* 0x00000004ff047e24 */ /* 0x000fe2000f8e00ff */
[----:B------:R-:W-:Y:S04]  /*63a0*/  MOV R5, UR5 ;  /* 0x0000000500057c02 */ /* 0x000fe80008000f00 */
[----:B------:R-:W2:Y:S01]  /*63b0*/  @!UP0 LDCU UR4, c[0x0][0x980] ;  /* 0x00013000ff0487ac */ /* 0x000ea20008000800 */
[----:B-1---5:R1:W5:Y:S02]  /*63c0*/  @P3 LDG.E R41, desc[UR8][R4.64] ;  /* 0x0000000804293981 */ /* 0x022364000c1e1900 */
[----:B-12---:R-:W-:Y:S02]  /*63d0*/  @!P3 IMAD.U32 R41, RZ, RZ, UR4 ;  /* 0x00000004ff29be24 */ /* 0x006fe4000f8e00ff */
.L_x_90:
[----:B------:R-:W-:Y:S05]  /*63e0*/  @!P4 BRA `(.L_x_91) ;  /* 0x000000000024c947 */ /* 0x000fea0003800000 */
[----:B------:R-:W-:Y:S01]  /*63f0*/  ISETP.NE.U32.AND P3, PT, R74, RZ, PT ;  /* 0x000000ff4a00720c */ /* 0x000fe20003f65070 */
[----:B------:R-:W1:Y:S03]  /*6400*/  LDCU.64 UR4, c[0x0][0x358] ;  /* 0x00006b00ff0477ac */ /* 0x000e660008000a00 */
[----:B------:R-:W-:Y:S11]  /*6410*/  ISETP.NE.AND.EX P3, PT, R75, RZ, PT, P3 ;  /* 0x000000ff4b00720c */ /* 0x000ff60003f65330 */
[----:B------:R-:W-:Y:S02]  /*6420*/  @!UPT UIADD3 URZ, UPT, UPT, URZ, URZ, URZ ;  /* 0x000000fffffff290 */ /* 0x000fe4000fffe0ff */
[----:B------:R-:W2:Y:S01]  /*6430*/  @P3 LDC.64 R4, c[0x0][0x9a8] ;  /* 0x00026a00ff043b82 */ /* 0x000ea20000000a00 */
[----:B------:R-:W-:Y:S04]  /*6440*/  @P3 IMAD R0, R84, UR51, RZ ;  /* 0x0000003354003c24 */ /* 0x000fe8000f8e02ff */
[----:B--2---:R-:W-:Y:S05]  /*6450*/  @P3 IMAD.WIDE R4, R0, 0x4, R4 ;  /* 0x0000000400043825 */ /* 0x004fea00078e0204 */
[----:B-1---5:R1:W5:Y:S02]  /*6460*/  @P3 LDG.E R38, desc[UR4][R4.64] ;  /* 0x0000000404263981 */ /* 0x022364000c1e1900 */
[----:B-1----:R-:W2:Y:S02]  /*6470*/  @!P3 LDC R38, c[0x0][0x9a0] ;  /* 0x00026800ff26bb82 */ /* 0x002ea40000000800 */
.L_x_91:
[----:B-----5:R-:W-:Y:S01]  /*6480*/  FSETP.NEU.AND P4, PT, R41, RZ, PT ;  /* 0x000000ff2900720b */ /* 0x020fe20003f8d000 */
[----:B------:R-:W-:Y:S01]  /*6490*/  USHF.L.U32 UR8, UR50, 0x6, URZ ;  /* 0x0000000632087899 */ /* 0x000fe200080006ff */
[----:B------:R-:W-:Y:S01]  /*64a0*/  SEL R6, RZ, 0xffffffff, P2 ;  /* 0xffffffffff067807 */ /* 0x000fe20001000000 */
[----:B------:R-:W-:Y:S01]  /*64b0*/  BSSY B1, `(.L_x_92) ;  /* 0x000005d000017945 */ /* 0x000fe20003800000 */
[----:B------:R-:W-:Y:S01]  /*64c0*/  LOP3.LUT P3, RZ, R94, 0xff, RZ, 0xc0, !PT ;  /* 0x000000ff5eff7812 */ /* 0x000fe2000786c0ff */
[----:B------:R-:W-:Y:S01]  /*64d0*/  IMAD.MOV.U32 R118, RZ, RZ, 0x1 ;  /* 0x00000001ff767424 */ /* 0x000fe200078e00ff */
[----:B------:R-:W-:Y:S01]  /*64e0*/  @P1 SEL R3, RZ, 0xffffffff, P4 ;  /* 0xffffffffff031807 */ /* 0x000fe20002000000 */
[----:B------:R-:W-:Y:S01]  /*64f0*/  IMAD.U32 R111, RZ, RZ, UR8 ;  /* 0x00000008ff6f7e24 */ /* 0x000fe2000f8e00ff */
[----:B------:R-:W-:Y:S01]  /*6500*/  LEA R0, R88, UR49, 0x3 ;  /* 0x0000003158007c11 */ /* 0x000fe2000f8e18ff */
[----:B------:R-:W-:Y:S01]  /*6510*/  IMAD.IADD R39, R37, 0x1, R2 ;  /* 0x0000000125277824 */ /* 0x000fe200078e0202 */
[----:B------:R-:W-:Y:S02]  /*6520*/  @P0 SEL R3, R6, R3, !P3 ;  /* 0x0000000306030207 */ /* 0x000fe40005800000 */
[----:B------:R-:W-:Y:S02]  /*6530*/  CS2R R82, SRZ ;  /* 0x0000000000527805 */ /* 0x000fe4000001ff00 */
[----:B------:R-:W-:Y:S02]  /*6540*/  R2UR UR4, R103 ;  /* 0x00000000670472ca */ /* 0x000fe400000e0000 */
[----:B------:R-:W-:Y:S02]  /*6550*/  CS2R R80, SRZ ;  /* 0x0000000000507805 */ /* 0x000fe4000001ff00 */
[----:B------:R-:W-:Y:S02]  /*6560*/  @P1 LOP3.LUT R3, R3, 0x1, RZ, 0xc0, !PT ;  /* 0x0000000103031812 */ /* 0x000fe400078ec0ff */
[----:B------:R-:W-:Y:S02]  /*6570*/  CS2R R78, SRZ ;  /* 0x00000000004e7805 */ /* 0x000fe4000001ff00 */
[----:B------:R-:W-:Y:S02]  /*6580*/  R2UR UR7, R102 ;  /* 0x00000000660772ca */ /* 0x000fe400000e0000 */
[----:B------:R-:W-:Y:S02]  /*6590*/  CS2R R76, SRZ ;  /* 0x00000000004c7805 */ /* 0x000fe4000001ff00 */
[----:B------:R-:W-:Y:S02]  /*65a0*/  ISETP.NE.U32.OR P6, PT, R3, 0x1, !P1 ;  /* 0x000000010300780c */ /* 0x000fe40004fc5470 */
[----:B------:R-:W-:Y:S02]  /*65b0*/  R2UR UR11, R104 ;  /* 0x00000000680b72ca */ /* 0x000fe400000e0000 */
[----:B------:R-:W-:Y:S02]  /*65c0*/  R2UR UR6, R100 ;  /* 0x00000000640672ca */ /* 0x000fe400000e0000 */
[----:B------:R-:W-:Y:S01]  /*65d0*/  R2UR UR13, R99 ;  /* 0x00000000630d72ca */ /* 0x000fe200000e0000 */
[----:B------:R-:W-:Y:S01]  /*65e0*/  UIMAD.WIDE.U32 UR4, UR8, UR4, URZ ;  /* 0x00000004080472a5 */ /* 0x000fe2000f8e00ff */
[----:B------:R-:W-:Y:S02]  /*65f0*/  LEA R117, R36, UR49, 0x3 ;  /* 0x0000003124757c11 */ /* 0x000fe4000f8e18ff */
[----:B------:R-:W-:Y:S01]  /*6600*/  SHF.L.U32 R4, R90, 0x1f, RZ ;  /* 0x0000001f5a047819 */ /* 0x000fe200000006ff */
[----:B------:R-:W-:Y:S01]  /*6610*/  USHF.R.U32.HI UR5, URZ, UR7, UR5 ;  /* 0x00000007ff057299 */ /* 0x000fe20008011605 */
[----:B------:R-:W-:Y:S02]  /*6620*/  R2UR UR10, R101 ;  /* 0x00000000650a72ca */ /* 0x000fe400000e0000 */
[----:B------:R-:W-:Y:S01]  /*6630*/  @P6 SHF.L.U32 R9, R87, 0x1f, RZ ;  /* 0x0000001f57096819 */ /* 0x000fe200000006ff */
[----:B------:R-:W-:Y:S01]  /*6640*/  UISETP.NE.AND UP0, UPT, UR11, 0x1, UPT ;  /* 0x000000010b00788c */ /* 0x000fe2000bf05270 */
[----:B------:R-:W-:Y:S02]  /*6650*/  R2UR UR12, R97 ;  /* 0x00000000610c72ca */ /* 0x000fe400000e0000 */
[----:B------:R-:W1:Y:S01]  /*6660*/  @P6 SYNCS.PHASECHK.TRANS64.TRYWAIT P1, [R0+URZ+0x110], R9 ;  /* 0x00011009000065a7 */ /* 0x000e6200080211ff */
[----:B------:R-:W-:Y:S01]  /*6670*/  USEL UR5, UR8, UR5, !UP0 ;  /* 0x0000000508057287 */ /* 0x000fe2000c000000 */
[----:B------:R-:W-:Y:S02]  /*6680*/  R2UR UR9, R98 ;  /* 0x00000000620972ca */ /* 0x000fe400000e0000 */
[----:B------:R-:W-:Y:S01]  /*6690*/  PLOP3.LUT P2, PT, PT, PT, UP1, 0x80, 0x8 ;  /* 0x000000000008781c */ /* 0x000fe20003f4f018 */
[----:B------:R-:W-:Y:S01]  /*66a0*/  UIMAD.WIDE.U32 UR6, UR5, UR6, URZ ;  /* 0x00000006050672a5 */ /* 0x000fe2000f8e00ff */
[----:B------:R-:W-:Y:S01]  /*66b0*/  SEL R3, RZ, 0xffffffff, P4 ;  /* 0xffffffffff037807 */ /* 0x000fe20002000000 */
[----:B------:R-:W-:Y:S01]  /*66c0*/  UISETP.NE.AND UP0, UPT, UR10, 0x1, UPT ;  /* 0x000000010a00788c */ /* 0x000fe2000bf05270 */
[----:B------:R-:W-:Y:S01]  /*66d0*/  IMAD.U32 R110, RZ, RZ, UR5 ;  /* 0x00000005ff6e7e24 */ /* 0x000fe2000f8e00ff */
[----:B------:R-:W-:Y:S03]  /*66e0*/  P2R R112, PR, RZ, 0x40 ;  /* 0x00000040ff707803 */ /* 0x000fe60000000000 */
[----:B------:R-:W-:Y:S02]  /*66f0*/  UMOV UR4, UR7 ;  /* 0x0000000700047c82 */ /* 0x000fe40008000000 */
[----:B------:R-:W-:Y:S01]  /*6700*/  USHF.R.U32.HI UR4, URZ, UR13, UR4 ;  /* 0x0000000dff047299 */ /* 0x000fe20008011604 */
[----:B------:R3:W4:Y:S02]  /*6710*/  SYNCS.PHASECHK.TRANS64.TRYWAIT P0, [R117+URZ+0x150], R4 ;  /* 0x00015004750075a7 */ /* 0x00072400080011ff */
[----:B------:R-:W-:Y:S01]  /*6720*/  @P2 SEL R3, R6, R3, !P3 ;  /* 0x0000000306032207 */ /* 0x000fe20005800000 */
[----:B------:R-:W-:Y:S01]  /*6730*/  IMAD R6, RZ, RZ, -UR5 ;  /* 0x80000005ff067e24 */ /* 0x000fe2000f8e02ff */
[----:B------:R-:W-:Y:S02]  /*6740*/  USEL UR4, UR5, UR4, !UP0 ;  /* 0x0000000405047287 */ /* 0x000fe4000c000000 */
[----:B------:R-:W-:Y:S01]  /*6750*/  UISETP.NE.AND UP0, UPT, UR9, 0x1, UPT ;  /* 0x000000010900788c */ /* 0x000fe2000bf05270 */
[----:B------:R-:W-:Y:S01]  /*6760*/  IMAD R111, R6, UR11, R111 ;  /* 0x0000000b066f7c24 */ /* 0x000fe2000f8e026f */
[----:B------:R-:W-:Y:S01]  /*6770*/  LOP3.LUT R3, R3, 0x1, RZ, 0xc0, !PT ;  /* 0x0000000103037812 */ /* 0x000fe200078ec0ff */
[----:B------:R-:W-:Y:S01]  /*6780*/  UIMAD.WIDE.U32 UR6, UR4, UR12, URZ ;  /* 0x0000000c040672a5 */ /* 0x000fe2000f8e00ff */
[----:B------:R-:W-:Y:S01]  /*6790*/  IMAD.U32 R109, RZ, RZ, UR4 ;  /* 0x00000004ff6d7e24 */ /* 0x000fe2000f8e00ff */
[----:B------:R-:W2:Y:S01]  /*67a0*/  LDCU UR12, c[0x0][0xba0] ;  /* 0x00017400ff0c77ac */ /* 0x000ea20008000800 */
[----:B------:R-:W-:Y:S01]  /*67b0*/  PLOP3.LUT P2, PT, PT, PT, UP0, 0x80, 0x8 ;  /* 0x000000000008781c */ /* 0x000fe20003f4f008 */
[----:B------:R-:W-:Y:S01]  /*67c0*/  IMAD R7, RZ, RZ, -UR4 ;  /* 0x80000004ff077e24 */ /* 0x000fe2000f8e02ff */
[----:B------:R-:W-:Y:S01]  /*67d0*/  ISETP.NE.U32.AND P5, PT, R3, 0x1, PT ;  /* 0x000000010300780c */ /* 0x000fe20003fa5070 */
[----:B------:R-:W-:Y:S01]  /*67e0*/  IMAD.U32 R108, RZ, RZ, UR4 ;  /* 0x00000004ff6c7e24 */ /* 0x000fe2000f8e00ff */
[----:B------:R-:W-:Y:S01]  /*67f0*/  UMOV UR6, UR7 ;  /* 0x0000000700067c82 */ /* 0x000fe20008000000 */
[----:B------:R-:W-:Y:S01]  /*6800*/  IMAD R110, R7, UR10, R110 ;  /* 0x0000000a076e7c24 */ /* 0x000fe2000f8e026e */
[----:B------:R-:W-:Y:S02]  /*6810*/  P2R R119, PR, RZ, 0x20 ;  /* 0x00000020ff777803 */ /* 0x000fe40000000000 */
[----:B-1----:R-:W-:Y:S01]  /*6820*/  @P6 SEL R118, RZ, 0x1, !P1 ;  /* 0x00000001ff766807 */ /* 0x002fe20004800000 */
[----:B--2---:R-:W-:Y:S06]  /*6830*/  USHF.R.U32.HI UR6, URZ, UR12, UR6 ;  /* 0x0000000cff067299 */ /* 0x004fec0008011606 */
[----:B------:R-:W-:Y:S05]  /*6840*/  SEL R109, R109, UR6, !P2 ;  /* 0x000000066d6d7c07 */ /* 0x000fea000d000000 */
[----:B------:R-:W-:Y:S04]  /*6850*/  IMAD.MOV R5, RZ, RZ, -R109 ;  /* 0x000000ffff057224 */ /* 0x000fe800078e0a6d */
[----:B------:R-:W-:Y:S01]  /*6860*/  IMAD R108, R5, UR9, R108 ;  /* 0x00000009056c7c24 */ /* 0x000fe2000f8e026c */
[----:B---34-:R-:W-:Y:S06]  /*6870*/  @!P6 BRA `(.L_x_93) ;  /* 0x000000000080e947 */ /* 0x018fec0003800000 */
[----:B------:R-:W-:Y:S01]  /*6880*/  @P5 IMAD R6, R88, 0x1000, R91 ;  /* 0x0000100058065824 */ /* 0x000fe200078e025b */
[----:B------:R-:W1:Y:S01]  /*6890*/  S2R R2, SR_CgaCtaId ;  /* 0x0000000000027919 */ /* 0x000e620000008800 */
[----:B------:R-:W-:Y:S01]  /*68a0*/  ISETP.NE.AND P1, PT, R118, RZ, PT ;  /* 0x000000ff7600720c */ /* 0x000fe20003f25270 */
[----:B------:R-:W-:Y:S01]  /*68b0*/  BSSY B0, `(.L_x_94) ;  /* 0x000000b000007945 */ /* 0x000fe20003800000 */
[----:B------:R-:W-:Y:S01]  /*68c0*/  @P5 VIADD R5, R6, UR49 ;  /* 0x0000003106055c36 */ /* 0x000fe20008000000 */
[----:B------:R-:W-:Y:S02]  /*68d0*/  CS2R R78, SRZ ;  /* 0x00000000004e7805 */ /* 0x000fe4000001ff00 */
[----:B------:R-:W-:Y:S02]  /*68e0*/  CS2R R76, SRZ ;  /* 0x00000000004c7805 */ /* 0x000fe4000001ff00 */
[----:B------:R-:W-:Y:S01]  /*68f0*/  CS2R R82, SRZ ;  /* 0x0000000000527805 */ /* 0x000fe2000001ff00 */
[----:B------:R-:W-:Y:S01]  /*6900*/  @P5 IMAD R5, R92, -0x10, R5 ;  /* 0xfffffff05c055824 */ /* 0x000fe200078e0205 */
[----:B------:R-:W-:Y:S04]  /*6910*/  CS2R R80, SRZ ;  /* 0x0000000000507805 */ /* 0x000fe8000001ff00 */
[----:B------:R-:W-:Y:S05]  /*6920*/  @P1 BRA `(.L_x_95) ;  /* 0x00000000000c1947 */ /* 0x000fea0003800000 */
[----:B------:R-:W-:Y:S04]  /*6930*/  SHF.L.U32 R3, R87, 0x1f, RZ ;  /* 0x0000001f57037819 */ /* 0x000fe800000006ff */
[----:B------:R-:W2:Y:S02]  /*6940*/  SYNCS.PHASECHK.TRANS64.TRYWAIT P1, [R0+URZ+0x110], R3 ;  /* 0x00011003000075a7 */ /* 0x000ea400080211ff */
[----:B--2---:R-:W-:Y:S05]  /*6950*/  @!P1 BRA `(.L_x_96) ;  /* 0x0000002400e89947 */ /* 0x004fea0003800000 */
.L_x_95:
[----:B------:R-:W-:Y:S05]  /*6960*/  BSYNC B0 ;  /* 0x0000000000007941 */ /* 0x000fea0003800000 */
.L_x_94:
[----:B------:R-:W-:Y:S01]  /*6970*/  ISETP.NE.AND P1, PT, R119, RZ, PT ;  /* 0x000000ff7700720c */ /* 0x000fe20003f25270 */
[----:B--2---:R-:W-:Y:S02]  /*6980*/  VIADD R3, R0, 0x120 ;  /* 0x0000012000037836 */ /* 0x004fe40000000000 */
[----:B------:R-:W-:Y:S03]  /*6990*/  VIADD R88, R88, 0x1 ;  /* 0x0000000158587836 */ /* 0x000fe60000000000 */
[----:B-1----:R-:W-:Y:S07]  /*69a0*/  PRMT R2, R2, 0x654, R3 ;  /* 0x0000065402027816 */ /* 0x002fee0000000003 */
[----:B------:R1:W2:Y:S04]  /*69b0*/  @P1 LDS.128 R76, [R6+UR49+0x200] ;  /* 0x00020031064c1984 */ /* 0x0002a80008000c00 */
[----:B------:R1:W3:Y:S01]  /*69c0*/  @P1 LDS.128 R80, [R5+0x210] ;  /* 0x0002100005501984 */ /* 0x0002e20000000c00 */
[C---:B------:R-:W-:Y:S01]  /*69d0*/  ISETP.NE.AND P1, PT, R88.reuse, 0x2, PT ;  /* 0x000000025800780c */ /* 0x040fe20003f25270 */
[----:B------:R-:W-:Y:S01]  /*69e0*/  @!PT LDS RZ, [RZ] ;  /* 0x00000000fffff984 */ /* 0x000fe20000000800 */
[----:B------:R-:W-:Y:S01]  /*69f0*/  @!PT LDS RZ, [RZ] ;  /* 0x00000000fffff984 */ /* 0x000fe20000000800 */
[----:B------:R-:W-:Y:S01]  /*6a00*/  @!PT LDS RZ, [RZ] ;  /* 0x00000000fffff984 */ /* 0x000fe20000000800 */
[----:B------:R-:W-:Y:S01]  /*6a10*/  @!PT LDS RZ, [RZ] ;  /* 0x00000000fffff984 */ /* 0x000fe20000000800 */
[----:B------:R4:W-:Y:S06]  /*6a20*/  MEMBAR.ALL.CTA ;  /* 0x0000000000007992 */ /* 0x0009ec0000008000 */
[----:B----4-:R-:W4:Y:S01]  /*6a30*/  FENCE.VIEW.ASYNC.S ;  /* 0x00000000000073c6 */ /* 0x010f220000000000 */
[----:B------:R-:W-:Y:S02]  /*6a40*/  SEL R0, RZ, 0x1, P1 ;  /* 0x00000001ff007807 */ /* 0x000fe40000800000 */
[----:B------:R-:W-:Y:S02]  /*6a50*/  SEL R88, R88, RZ, P1 ;  /* 0x000000ff58587207 */ /* 0x000fe40000800000 */
[----:B------:R-:W-:Y:S01]  /*6a60*/  LOP3.LUT R87, R87, R0, RZ, 0x3c, !PT ;  /* 0x0000000057577212 */ /* 0x000fe200078e3cff */
[----:B----4-:R1:W-:Y:S06]  /*6a70*/  SYNCS.ARRIVE.TRANS64.RED.A1T0 RZ, [R2+URZ], RZ ;  /* 0x000000ff02ff79a7 */ /* 0x0103ec00081004ff */
.L_x_93:
[----:B------:R-:W-:Y:S05]  /*6a80*/  BSYNC B1 ;  /* 0x0000000000017941 */ /* 0x000fea0003800000 */
.L_x_92:
[----:B------:R-:W-:Y:S04]  /*6a90*/  SHF.R.U32.HI R0, RZ, 0x15, R39 ;  /* 0x00000015ff007819 */ /* 0x000fe80000011627 */
[----:B------:R-:W-:Y:S01]  /*6aa0*/  LOP3.LUT P1, RZ, R0, 0x3, R95, 0x48, !PT ;  /* 0x0000000300ff7812 */ /* 0x000fe2000782485f */
[----:B------:R-:W-:Y:S01]  /*6ab0*/  @!UPT UIADD3 URZ, UPT, UPT, URZ, URZ, URZ ;  /* 0x000000fffffff290 */ /* 0x000fe2000fffe0ff */
[----:B------:R-:W-:Y:S11]  /*6ac0*/  @P0 BRA `(.L_x_97) ;  /* 0x0000000000080947 */ /* 0x000ff60003800000 */
[----:B------:R-:W4:Y:S02]  /*6ad0*/  SYNCS.PHASECHK.TRANS64.TRYWAIT P0, [R117+URZ+0x150], R4 ;  /* 0x00015004750075a7 */ /* 0x000f2400080011ff */
[----:B----4-:R-:W-:Y:S05]  /*6ae0*/  @!P0 BRA `(.L_x_98) ;  /* 0x0000002400988947 */ /* 0x010fea0003800000 */
.L_x_97:
[----:B------:R-:W-:Y:S04]  /*6af0*/  BSSY.RECONVERGENT B6, `(.L_x_99) ;  /* 0x0000012000067945 */ /* 0x000fe80003800200 */
[----:B------:R-:W-:Y:S05]  /*6b00*/  @!P1 BRA `(.L_x_100) ;  /* 0x0000000000409947 */ /* 0x000fea0003800000 */
[----:B------:R-:W5:Y:S01]  /*6b10*/  LDCU.64 UR8, c[0x4][0x70] ;  /* 0x01000e00ff0877ac */ /* 0x000f620008000a00 */
[----:B------:R-:W-:Y:S01]  /*6b20*/  MOV R3, 0x0 ;  /* 0x0000000000037802 */ /* 0x000fe20000000f00 */
[----:B------:R-:W-:Y:S02]  /*6b30*/  HFMA2 R12, -RZ, RZ, 0, 5.9604644775390625e-08 ;  /* 0x00000001ff0c7431 */ /* 0x000fe400000001ff */
[----:B------:R-:W-:Y:S02]  /*6b40*/  IMAD.MOV.U32 R8, RZ, RZ, 0x192 ;  /* 0x00000192ff087424 */ /* 0x000fe400078e00ff */
[----:B------:R-:W-:Y:S01]  /*6b50*/  IMAD.MOV.U32 R13, RZ, RZ, RZ ;  /* 0x000000ffff0d7224 */ /* 0x000fe200078e00ff */
[----:B------:R-:W2:Y:S01]  /*6b60*/  LDCU.64 UR6, c[0x4][0x78] ;  /* 0x01000f00ff0677ac */ /* 0x000ea20008000a00 */
[----:B-1----:R-:W1:Y:S01]  /*6b70*/  LDC.64 R2, c[0x4][R3] ;  /* 0x0100000003027b82 */ /* 0x002e620000000a00 */
[----:B------:R-:W3:Y:S01]  /*6b80*/  LDCU.64 UR4, c[0x4][0x10] ;  /* 0x01000200ff0477ac */ /* 0x000ee20008000a00 */
[----:B-----5:R-:W-:Y:S01]  /*6b90*/  MOV R5, UR9 ;  /* 0x0000000900057c02 */ /* 0x020fe20008000f00 */
[----:B----4-:R-:W-:Y:S01]  /*6ba0*/  IMAD.U32 R4, RZ, RZ, UR8 ;  /* 0x00000008ff047e24 */ /* 0x010fe2000f8e00ff */
[----:B--2---:R-:W-:Y:S01]  /*6bb0*/  MOV R7, UR7 ;  /* 0x0000000700077c02 */ /* 0x004fe20008000f00 */
[----:B------:R-:W-:Y:S01]  /*6bc0*/  IMAD.U32 R6, RZ, RZ, UR6 ;  /* 0x00000006ff067e24 */ /* 0x000fe2000f8e00ff */
[----:B---3--:R-:W-:Y:S01]  /*6bd0*/  MOV R11, UR5 ;  /* 0x00000005000b7c02 */ /* 0x008fe20008000f00 */
[----:B------:R-:W-:Y:S02]  /*6be0*/  IMAD.U32 R10, RZ, RZ, UR4 ;  /* 0x00000004ff0a7e24 */ /* 0x000fe4000f8e00ff */
[----:B------:R-:W-:Y:S07]  /*6bf0*/  LEPC R20, `(.L_x_100) ;  /* 0x000000001014794e */ /* 0x000fee0000000000 */
[----:B-1----:R-:W-:Y:S05]  /*6c00*/  CALL.ABS.NOINC R2 ;  /* 0x0000000002007343 */ /* 0x002fea0003c00000 */
.L_x_100:
[----:B------:R-:W-:Y:S05]  /*6c10*/  BSYNC.RECONVERGENT B6 ;  /* 0x0000000000067941 */ /* 0x000fea0003800200 */
.L_x_99:
[-C--:B--2---:R-:W-:Y:S01]  /*6c20*/  F2FP.F16.E4M3.UNPACK_B R42, R76.reuse ;  /* 0x0000004cff2a723e */ /* 0x084fe200020006ff */
[----:B------:R-:W-:Y:S05]  /*6c30*/  WARPSYNC.ALL ;  /* 0x0000000000007948 */ /* 0x000fea0003800000 */
[----:B------:R-:W-:Y:S01]  /*6c40*/  R2UR UR4, R39 ;  /* 0x00000000270472ca */ /* 0x000fe200000e0000 */
[--C-:B------:R-:W-:Y:S01]  /*6c50*/  HADD2.F32 R40, -RZ, R42.reuse.H0_H0 ;  /* 0x2000002aff287230 */ /* 0x100fe20000004100 */
[----:B------:R-:W-:Y:S01]  /*6c60*/  F2FP.F16.E4M3.UNPACK_B R44, R76.H1 ;  /* 0x0000004cff2c723e */ /* 0x000fe200030006ff */
[----:B------:R-:W-:Y:S01]  /*6c70*/  HADD2.F32 R43, -RZ, R42.H1_H1 ;  /* 0x3000002aff2b7230 */ /* 0x000fe20000004100 */
[-C--:B------:R-:W-:Y:S01]  /*6c80*/  F2FP.F16.E4M3.UNPACK_B R46, R77.reuse ;  /* 0x0000004dff2e723e */ /* 0x080fe200020006ff */
[----:B------:R-:W-:Y:S01]  /*6c90*/  BSSY.RECONVERGENT B0, `(.L_x_101) ;  /* 0x000009c000007945 */ /* 0x000fe20003800200 */
[----:B------:R-:W-:Y:S01]  /*6ca0*/  F2FP.F16.E4M3.UNPACK_B R48, R77.H1 ;  /* 0x0000004dff30723e */ /* 0x000fe200030006ff */
[--C-:B------:R-:W-:Y:S01]  /*6cb0*/  HADD2.F32 R42, -RZ, R44.reuse.H0_H0 ;  /* 0x2000002cff2a7230 */ /* 0x100fe20000004100 */
[-C--:B------:R-:W-:Y:S01]  /*6cc0*/  F2FP.F16.E4M3.UNPACK_B R50, R78.reuse ;  /* 0x0000004eff32723e */ /* 0x080fe200020006ff */
[----:B------:R-:W-:Y:S01]  /*6cd0*/  HADD2.F32 R44, -RZ, R44.H1_H1 ;  /* 0x3000002cff2c7230 */ /* 0x000fe20000004100 */
[----:B------:R-:W-:Y:S01]  /*6ce0*/  F2FP.F16.E4M3.UNPACK_B R52, R78.H1 ;  /* 0x0000004eff34723e */ /* 0x000fe200030006ff */
[--C-:B------:R-:W-:Y:S01]  /*6cf0*/  HADD2.F32 R45, -RZ, R46.reuse.H0_H0 ;  /* 0x2000002eff2d7230 */ /* 0x100fe20000004100 */
[----:B------:R-:W-:Y:S01]  /*6d00*/  F2FP.F16.E4M3.UNPACK_B R54, R79 ;  /* 0x0000004fff36723e */ /* 0x000fe200020006ff */
[----:B-1--4-:R-:W-:Y:S01]  /*6d10*/  LDTM.16dp32bit_t0_t15.x32 R4, tmem[UR4] ;  /* 0x00000004000479ee */ /* 0x012fe20008a80000 */
[----:B------:R-:W1:Y:S01]  /*6d20*/  LDTM.16dp32bit_t16_t31.x32 R4, tmem[UR4+0x20] ;  /* 0x00002004000479ee */ /* 0x000e620008aa0000 */
[----:B------:R-:W-:Y:S01]  /*6d30*/  ISETP.NE.AND P6, PT, R112, RZ, PT ;  /* 0x000000ff7000720c */ /* 0x000fe20003fc5270 */
[----:B------:R-:W-:Y:S01]  /*6d40*/  HADD2.F32 R46, -RZ, R46.H1_H1 ;  /* 0x3000002eff2e7230 */ /* 0x000fe20000004100 */
[----:B------:R-:W-:Y:S01]  /*6d50*/  IADD3 R125, PT, PT, R91, UR49, RZ ;  /* 0x000000315b7d7c10 */ /* 0x000fe2000fffe0ff */
[--C-:B------:R-:W-:Y:S01]  /*6d60*/  HADD2.F32 R49, -RZ, R50.reuse.H0_H0 ;  /* 0x20000032ff317230 */ /* 0x100fe20000004100 */
[----:B------:R-:W-:Y:S01]  /*6d70*/  SHF.L.U32 R124, R106, 0x4, RZ ;  /* 0x000000046a7c7819 */ /* 0x000fe200000006ff */
[----:B------:R-:W-:Y:S01]  /*6d80*/  HADD2.F32 R50, -RZ, R50.H1_H1 ;  /* 0x30000032ff327230 */ /* 0x000fe20000004100 */
[----:B---3--:R-:W-:Y:S01]  /*6d90*/  F2FP.F16.E4M3.UNPACK_B R58, R80 ;  /* 0x00000050ff3a723e */ /* 0x008fe200020006ff */
[--C-:B------:R-:W-:Y:S01]  /*6da0*/  HADD2.F32 R53, -RZ, R54.reuse.H0_H0 ;  /* 0x20000036ff357230 */ /* 0x100fe20000004100 */
[----:B------:R-:W-:Y:S01]  /*6db0*/  IADD3 R116, PT, PT, R125, R124, RZ ;  /* 0x0000007c7d747210 */ /* 0x000fe20007ffe0ff */
[----:B------:R-:W-:Y:S01]  /*6dc0*/  HADD2.F32 R54, -RZ, R54.H1_H1 ;  /* 0x30000036ff367230 */ /* 0x000fe20000004100 */
[----:B------:R-:W-:Y:S01]  /*6dd0*/  F2FP.F16.E4M3.UNPACK_B R62, R81 ;  /* 0x00000051ff3e723e */ /* 0x000fe200020006ff */
[--C-:B------:R-:W-:Y:S01]  /*6de0*/  HADD2.F32 R57, -RZ, R58.reuse.H0_H0 ;  /* 0x2000003aff397230 */ /* 0x100fe20000004100 */
[----:B------:R-:W-:Y:S01]  /*6df0*/  F2FP.F16.E4M3.UNPACK_B R66, R82 ;  /* 0x00000052ff42723e */ /* 0x000fe200020006ff */
[----:B------:R-:W-:Y:S01]  /*6e00*/  HADD2.F32 R58, -RZ, R58.H1_H1 ;  /* 0x3000003aff3a7230 */ /* 0x000fe20000004100 */
[----:B------:R-:W-:Y:S01]  /*6e10*/  F2FP.F16.E4M3.UNPACK_B R70, R83 ;  /* 0x00000053ff46723e */ /* 0x000fe200020006ff */
[--C-:B------:R-:W-:Y:S01]  /*6e20*/  HADD2.F32 R61, -RZ, R62.reuse.H0_H0 ;  /* 0x2000003eff3d7230 */ /* 0x100fe20000004100 */
[----:B------:R-:W-:Y:S01]  /*6e30*/  F2FP.F16.E4M3.UNPACK_B R56, R79.H1 ;  /* 0x0000004fff38723e */ /* 0x000fe200030006ff */
[----:B------:R-:W-:Y:S01]  /*6e40*/  HADD2.F32 R62, -RZ, R62.H1_H1 ;  /* 0x3000003eff3e7230 */ /* 0x000fe20000004100 */
[----:B------:R-:W-:Y:S01]  /*6e50*/  F2FP.F16.E4M3.UNPACK_B R60, R80.H1 ;  /* 0x00000050ff3c723e */ /* 0x000fe200030006ff */
[--C-:B------:R-:W-:Y:S01]  /*6e60*/  HADD2.F32 R65, -RZ, R66.reuse.H0_H0 ;  /* 0x20000042ff417230 */ /* 0x100fe20000004100 */
[----:B------:R-:W-:Y:S01]  /*6e70*/  F2FP.F16.E4M3.UNPACK_B R64, R81.H1 ;  /* 0x00000051ff40723e */ /* 0x000fe200030006ff */
[----:B------:R-:W-:Y:S01]  /*6e80*/  HADD2.F32 R66, -RZ, R66.H1_H1 ;  /* 0x30000042ff427230 */ /* 0x000fe20000004100 */
[----:B------:R-:W-:Y:S01]  /*6e90*/  F2FP.F16.E4M3.UNPACK_B R68, R82.H1 ;  /* 0x00000052ff44723e */ /* 0x000fe200030006ff */
[C---:B-1----:R-:W-:Y:S01]  /*6ea0*/  FMUL R0, R38.reuse, R4 ;  /* 0x0000000426007220 */ /* 0x042fe20000400000 */
[C---:B------:R-:W-:Y:S01]  /*6eb0*/  FMUL R2, R38.reuse, R5 ;  /* 0x0000000526027220 */ /* 0x040fe20000400000 */
[C---:B------:R-:W-:Y:S01]  /*6ec0*/  FMUL R4, R38.reuse, R8 ;  /* 0x0000000826047220 */ /* 0x040fe20000400000 */
[C---:B------:R-:W-:Y:S01]  /*6ed0*/  FMUL R5, R38.reuse, R9 ;  /* 0x0000000926057220 */ /* 0x040fe20000400000 */
[C---:B------:R-:W-:Y:S01]  /*6ee0*/  FFMA R0, R41.reuse, R40, R0 ;  /* 0x0000002829007223 */ /* 0x040fe20000000000 */
[C---:B------:R-:W-:Y:S01]  /*6ef0*/  FFMA R2, R41.reuse, R43, R2 ;  /* 0x0000002b29027223 */ /* 0x040fe20000000002 */
[C---:B------:R-:W-:Y:S01]  /*6f00*/  FMUL R8, R38.reuse, R12 ;  /* 0x0000000c26087220 */ /* 0x040fe20000400000 */
        /* <DEDUP_REMOVED lines=9> */
[--C-:B------:R-:W-:Y:S02]  /*6fa0*/  HADD2.F32 R69, -RZ, R70.reuse.H0_H0 ;  /* 0x20000046ff457230 */ /* 0x100fe40000004100 */
[C---:B------:R-:W-:Y:S01]  /*6fb0*/  FMUL R28, R38.reuse, R32 ;  /* 0x00000020261c7220 */ /* 0x040fe20000400000 */
[----:B------:R-:W-:Y:S02]  /*6fc0*/  HADD2.F32 R70, -RZ, R70.H1_H1 ;  /* 0x30000046ff467230 */ /* 0x000fe40000004100 */
[C---:B------:R-:W-:Y:S01]  /*6fd0*/  FMUL R29, R38.reuse, R33 ;  /* 0x00000021261d7220 */ /* 0x040fe20000400000 */
[C---:B------:R-:W-:Y:S01]  /*6fe0*/  FMUL R3, R38.reuse, R6 ;  /* 0x0000000626037220 */ /* 0x040fe20000400000 */
[C---:B------:R-:W-:Y:S01]  /*6ff0*/  FMUL R7, R38.reuse, R7 ;  /* 0x0000000726077220 */ /* 0x040fe20000400000 */
[--C-:B------:R-:W-:Y:S02]  /*7000*/  HADD2.F32 R47, -RZ, R48.reuse.H0_H0 ;  /* 0x20000030ff2f7230 */ /* 0x100fe40000004100 */
[C---:B------:R-:W-:Y:S01]  /*7010*/  FMUL R6, R38.reuse, R10 ;  /* 0x0000000a26067220 */ /* 0x040fe20000400000 */
[C---:B------:R-:W-:Y:S01]  /*7020*/  FFMA R3, R41.reuse, R42, R3 ;  /* 0x0000002a29037223 */ /* 0x040fe20000000003 */
[----:B------:R-:W-:Y:S02]  /*7030*/  HADD2.F32 R48, -RZ, R48.H1_H1 ;  /* 0x30000030ff307230 */ /* 0x000fe40000004100 */
[C---:B------:R-:W-:Y:S01]  /*7040*/  FFMA R7, R41.reuse, R44, R7 ;  /* 0x0000002c29077223 */ /* 0x040fe20000000007 */
[C---:B------:R-:W-:Y:S01]  /*7050*/  FFMA R4, R41.reuse, R45, R4 ;  /* 0x0000002d29047223 */ /* 0x040fe20000000004 */
[C---:B------:R-:W-:Y:S01]  /*7060*/  FFMA R5, R41.reuse, R46, R5 ;  /* 0x0000002e29057223 */ /* 0x040fe20000000005 */
[----:B------:R-:W-:Y:S01]  /*7070*/  F2FP.F16.E4M3.UNPACK_B R72, R83.H1 ;  /* 0x00000053ff48723e */ /* 0x000fe200030006ff */
[----:B------:R-:W-:Y:S01]  /*7080*/  FFMA R6, R41, R47, R6 ;  /* 0x0000002f29067223 */ /* 0x000fe20000000006 */
[----:B------:R-:W-:Y:S01]  /*7090*/  F2FP.SATFINITE.E4M3.F32.PACK_AB_MERGE_C R113, R7, R3, RZ ;  /* 0x000000030771723e */ /* 0x000fe200048070ff */
[C---:B------:R-:W-:Y:S01]  /*70a0*/  FMUL R11, R38.reuse, R11 ;  /* 0x0000000b260b7220 */ /* 0x040fe20000400000 */
[--C-:B------:R-:W-:Y:S02]  /*70b0*/  HADD2.F32 R51, -RZ, R52.reuse.H0_H0 ;  /* 0x20000034ff337230 */ /* 0x100fe40000004100 */
[----:B------:R-:W-:Y:S01]  /*70c0*/  FMUL R10, R38, R14 ;  /* 0x0000000e260a7220 */ /* 0x000fe20000400000 */
[----:B------:R-:W-:Y:S01]  /*70d0*/  HADD2.F32 R52, -RZ, R52.H1_H1 ;  /* 0x30000034ff347230 */ /* 0x000fe20000004100 */
[----:B------:R-:W-:Y:S01]  /*70e0*/  F2FP.SATFINITE.E4M3.F32.PACK_AB_MERGE_C R112, R2, R0, R113 ;  /* 0x000000000270723e */ /* 0x000fe20004807071 */
[C---:B------:R-:W-:Y:S01]  /*70f0*/  FFMA R11, R41.reuse, R48, R11 ;  /* 0x00000030290b7223 */ /* 0x040fe2000000000b */
[C---:B------:R-:W-:Y:S01]  /*7100*/  FFMA R8, R41.reuse, R49, R8 ;  /* 0x0000003129087223 */ /* 0x040fe20000000008 */
[----:B------:R-:W-:Y:S01]  /*7110*/  FFMA R9, R41, R50, R9 ;  /* 0x0000003229097223 */ /* 0x000fe20000000009 */
[----:B------:R-:W-:Y:S01]  /*7120*/  ISETP.NE.AND P0, PT, R93, RZ, PT ;  /* 0x000000ff5d00720c */ /* 0x000fe20003f05270 */
[----:B------:R-:W-:Y:S01]  /*7130*/  FFMA R10, R41, R51, R10 ;  /* 0x00000033290a7223 */ /* 0x000fe2000000000a */
[----:B------:R-:W-:Y:S01]  /*7140*/  F2FP.SATFINITE.E4M3.F32.PACK_AB_MERGE_C R114, R11, R6, RZ ;  /* 0x000000060b72723e */ /* 0x000fe200048070ff */
[C---:B------:R-:W-:Y:S01]  /*7150*/  FMUL R15, R38.reuse, R15 ;  /* 0x0000000f260f7220 */ /* 0x040fe20000400000 */
[--C-:B------:R-:W-:Y:S02]  /*7160*/  HADD2.F32 R55, -RZ, R56.reuse.H0_H0 ;  /* 0x20000038ff377230 */ /* 0x100fe40000004100 */
[C---:B------:R-:W-:Y:S01]  /*7170*/  FMUL R14, R38.reuse, R18 ;  /* 0x00000012260e7220 */ /* 0x040fe20000400000 */
[----:B------:R-:W-:Y:S01]  /*7180*/  HADD2.F32 R56, -RZ, R56.H1_H1 ;  /* 0x30000038ff387230 */ /* 0x000fe20000004100 */
[----:B------:R-:W-:Y:S01]  /*7190*/  F2FP.SATFINITE.E4M3.F32.PACK_AB_MERGE_C R113, R5, R4, R114 ;  /* 0x000000040571723e */ /* 0x000fe20004807072 */
[C---:B------:R-:W-:Y:S01]  /*71a0*/  FFMA R15, R41.reuse, R52, R15 ;  /* 0x00000034290f7223 */ /* 0x040fe2000000000f */
[C---:B------:R-:W-:Y:S01]  /*71b0*/  FFMA R12, R41.reuse, R53, R12 ;  /* 0x00000035290c7223 */ /* 0x040fe2000000000c */
[C---:B------:R-:W-:Y:S01]  /*71c0*/  FFMA R13, R41.reuse, R54, R13 ;  /* 0x00000036290d7223 */ /* 0x040fe2000000000d */
[C---:B------:R-:W-:Y:S01]  /*71d0*/  FMUL R19, R38.reuse, R19 ;  /* 0x0000001326137220 */ /* 0x040fe20000400000 */
[--C-:B------:R-:W-:Y:S02]  /*71e0*/  HADD2.F32 R59, -RZ, R60.reuse.H0_H0 ;  /* 0x2000003cff3b7230 */ /* 0x100fe40000004100 */
[C---:B------:R-:W-:Y:S01]  /*71f0*/  FFMA R14, R41.reuse, R55, R14 ;  /* 0x00000037290e7223 */ /* 0x040fe2000000000e */
[----:B------:R-:W-:Y:S02]  /*7200*/  HADD2.F32 R60, -RZ, R60.H1_H1 ;  /* 0x3000003cff3c7230 */ /* 0x000fe40000004100 */
[C---:B------:R-:W-:Y:S01]  /*7210*/  FMUL R18, R38.reuse, R22 ;  /* 0x0000001626127220 */ /* 0x040fe20000400000 */
[C---:B------:R-:W-:Y:S01]  /*7220*/  FFMA R19, R41.reuse, R56, R19 ;  /* 0x0000003829137223 */ /* 0x040fe20000000013 */
[C---:B------:R-:W-:Y:S01]  /*7230*/  FMUL R23, R38.reuse, R23 ;  /* 0x0000001726177220 */ /* 0x040fe20000400000 */
[C---:B------:R-:W-:Y:S01]  /*7240*/  FFMA R16, R41.reuse, R57, R16 ;  /* 0x0000003929107223 */ /* 0x040fe20000000010 */
[C---:B------:R-:W-:Y:S01]  /*7250*/  FFMA R17, R41.reuse, R58, R17 ;  /* 0x0000003a29117223 */ /* 0x040fe20000000011 */
        /* <DEDUP_REMOVED lines=9> */
[----:B------:R-:W-:Y:S01]  /*72f0*/  FFMA R22, R41, R63, R22 ;  /* 0x0000003f29167223 */ /* 0x000fe20000000016 */
[----:B------:R-:W-:Y:S02]  /*7300*/  HADD2.F32 R68, -RZ, R68.H1_H1 ;  /* 0x30000044ff447230 */ /* 0x000fe40000004100 */
[C---:B------:R-:W-:Y:S01]  /*7310*/  FMUL R26, R38.reuse, R30 ;  /* 0x0000001e261a7220 */ /* 0x040fe20000400000 */
[----:B------:R-:W-:Y:S01]  /*7320*/  F2FP.SATFINITE.E4M3.F32.PACK_AB_MERGE_C R115, R15, R10, RZ ;  /* 0x0000000a0f73723e */ /* 0x000fe200048070ff */
        /* <DEDUP_REMOVED lines=8> */
[----:B------:R-:W-:Y:S01]  /*73b0*/  F2FP.SATFINITE.E4M3.F32.PACK_AB_MERGE_C R114, R9, R8, R115 ;  /* 0x000000080972723e */ /* 0x000fe20004807073 */
[----:B------:R-:W-:Y:S01]  /*73c0*/  FFMA R31, R41, R68, R31 ;  /* 0x00000044291f7223 */ /* 0x000fe2000000001f */
[----:B------:R-:W-:Y:S01]  /*73d0*/  FMUL R35, R38, R35 ;  /* 0x0000002326237220 */ /* 0x000fe20000400000 */
[----:B------:R-:W-:Y:S01]  /*73e0*/  F2FP.SATFINITE.E4M3.F32.PACK_AB_MERGE_C R115, R19, R14, RZ ;  /* 0x0000000e1373723e */ /* 0x000fe200048070ff */
[C---:B------:R-:W-:Y:S01]  /*73f0*/  FFMA R28, R41.reuse, R69, R28 ;  /* 0x00000045291c7223 */ /* 0x040fe2000000001c */
[C---:B------:R-:W-:Y:S01]  /*7400*/  FFMA R29, R41.reuse, R70, R29 ;  /* 0x00000046291d7223 */ /* 0x040fe2000000001d */
[C---:B------:R-:W-:Y:S01]  /*7410*/  FFMA R30, R41.reuse, R71, R30 ;  /* 0x00000047291e7223 */ /* 0x040fe2000000001e */
[----:B------:R-:W-:Y:S01]  /*7420*/  FFMA R35, R41, R72, R35 ;  /* 0x0000004829237223 */ /* 0x000fe20000000023 */
[----:B------:R-:W-:Y:S02]  /*7430*/  F2FP.SATFINITE.E4M3.F32.PACK_AB_MERGE_C R115, R13, R12, R115 ;  /* 0x0000000c0d73723e */ /* 0x000fe40004807073 */
[----:B------:R-:W-:Y:S02]  /*7440*/  F2FP.SATFINITE.E4M3.F32.PACK_AB_MERGE_C R120, R23, R18, RZ ;  /* 0x000000121778723e */ /* 0x000fe400048070ff */
[----:B------:R-:W-:Y:S01]  /*7450*/  F2FP.SATFINITE.E4M3.F32.PACK_AB_MERGE_C R121, R27, R22, RZ ;  /* 0x000000161b79723e */ /* 0x000fe200048070ff */
[----:B------:R1:W-:Y:S01]  /*7460*/  STS.128 [R91+UR49+0x2200], R112 ;  /* 0x002200705b007988 */ /* 0x0003e20008000c31 */
[----:B------:R-:W-:Y:S02]  /*7470*/  F2FP.SATFINITE.E4M3.F32.PACK_AB_MERGE_C R122, R31, R26, RZ ;  /* 0x0000001a1f7a723e */ /* 0x000fe400048070ff */
[----:B------:R-:W-:Y:S02]  /*7480*/  F2FP.SATFINITE.E4M3.F32.PACK_AB_MERGE_C R123, R35, R30, RZ ;  /* 0x0000001e237b723e */ /* 0x000fe400048070ff */
[----:B------:R-:W-:Y:S02]  /*7490*/  F2FP.SATFINITE.E4M3.F32.PACK_AB_MERGE_C R120, R17, R16, R120 ;  /* 0x000000101178723e */ /* 0x000fe40004807078 */
[----:B------:R-:W-:Y:S02]  /*74a0*/  F2FP.SATFINITE.E4M3.F32.PACK_AB_MERGE_C R121, R21, R20, R121 ;  /* 0x000000141579723e */ /* 0x000fe40004807079 */
[----:B------:R-:W-:Y:S02]  /*74b0*/  F2FP.SATFINITE.E4M3.F32.PACK_AB_MERGE_C R122, R25, R24, R122 ;  /* 0x00000018197a723e */ /* 0x000fe4000480707a */
[----:B------:R-:W-:Y:S02]  /*74c0*/  F2FP.SATFINITE.E4M3.F32.PACK_AB_MERGE_C R123, R29, R28, R123 ;  /* 0x0000001c1d7b723e */ /* 0x000fe4000480707b */
[----:B------:R-:W-:Y:S02]  /*74d0*/  LEA R125, R88, UR49, 0x3 ;  /* 0x00000031587d7c11 */ /* 0x000fe4000f8e18ff */
[----:B------:R-:W-:Y:S01]  /*74e0*/  @P6 SHF.L.U32 R32, R87, 0x1f, RZ ;  /* 0x0000001f57206819 */ /* 0x000fe200000006ff */
[----:B------:R1:W-:Y:S01]  /*74f0*/  STS.128 [R116+0x2210], R120 ;  /* 0x0022107874007388 */ /* 0x0003e20000000c00 */
[----:B------:R-:W-:Y:S01]  /*7500*/  @!PT LDS RZ, [RZ] ;  /* 0x00000000fffff984 */ /* 0x000fe20000000800 */
[----:B------:R-:W-:Y:S01]  /*7510*/  @!PT LDS RZ, [RZ] ;  /* 0x00000000fffff984 */ /* 0x000fe20000000800 */
[----:B------:R-:W-:Y:S01]  /*7520*/  @!PT LDS RZ, [RZ] ;  /* 0x00000000fffff984 */ /* 0x000fe20000000800 */
[----:B------:R-:W-:Y:S01]  /*7530*/  @!PT LDS RZ, [RZ] ;  /* 0x00000000fffff984 */ /* 0x000fe20000000800 */
[----:B------:R2:W-:Y:S07]  /*7540*/  MEMBAR.ALL.CTA ;  /* 0x0000000000007992 */ /* 0x0005ee0000008000 */
[----:B--2---:R-:W2:Y:S02]  /*7550*/  FENCE.VIEW.ASYNC.S ;  /* 0x00000000000073c6 */ /* 0x004ea40000000000 */
[----:B--2---:R-:W-:Y:S06]  /*7560*/  BAR.SYNC.DEFER_BLOCKING 0x1, 0x80 ;  /* 0x0042000000007b1d */ /* 0x004fec0000010000 */
[----:B------:R-:W-:Y:S05]  /*7570*/  @P0 BRA `(.L_x_102) ;  /* 0x0000000000340947 */ /* 0x000fea0003800000 */
[----:B------:R-:W2:Y:S01]  /*7580*/  LDCU.64 UR6, c[0x0][0x348] ;  /* 0x00006900ff0677ac */ /* 0x000ea20008000a00 */
[----:B------:R-:W-:Y:S02]  /*7590*/  R2UR UR42, R111 ;  /* 0x000000006f2a72ca */ /* 0x000fe400000e0000 */
[----:B------:R-:W-:Y:S01]  /*75a0*/  R2UR UR43, R110 ;  /* 0x000000006e2b72ca */ /* 0x000fe200000e0000 */
[----:B------:R-:W-:Y:S01]  /*75b0*/  UIADD3 UR4, UPT, UPT, UR49, 0x2200, URZ ;  /* 0x0000220031047890 */ /* 0x000fe2000fffe0ff */
[----:B------:R-:W-:Y:S02]  /*75c0*/  R2UR UR44, R108 ;  /* 0x000000006c2c72ca */ /* 0x000fe400000e0000 */
[----:B------:R-:W-:Y:S03]  /*75d0*/  R2UR UR45, R109 ;  /* 0x000000006d2d72ca */ /* 0x000fe600000e0000 */
[----:B------:R-:W-:Y:S05]  /*75e0*/  IMAD.U32 R107, RZ, RZ, UR4 ;  /* 0x00000004ff6b7e24 */ /* 0x000fea000f8e00ff */
[----:B------:R-:W-:Y:S01]  /*75f0*/  R2UR UR40, R107 ;  /* 0x000000006b2872ca */ /* 0x000fe200000e0000 */
[----:B--2---:R-:W-:Y:S04]  /*7600*/  UIADD3 UR4, UP0, UPT, UR6, 0x780, URZ ;  /* 0x0000078006047890 */ /* 0x004fe8000ff1e0ff */
[----:B------:R-:W-:Y:S09]  /*7610*/  UIADD3.X UR5, UPT, UPT, URZ, UR7, URZ, UP0, !UPT ;  /* 0x00000007ff057290 */ /* 0x000ff200087fe4ff */
[----:B------:R2:W-:Y:S01]  /*7620*/  UTMASTG.5D.IM2COL [UR40], [UR4] ;  /* 0x00000028040073b5 */ /* 0x0005e20008060000 */
[----:B------:R0:W-:Y:S01]  /*7630*/  UTMACMDFLUSH ;  /* 0x00000000000079b7 */ /* 0x0001e20000000000 */
[----:B--2---:R-:W-:Y:S04]  /*7640*/  DEPBAR.LE SB0, 0x1 ;  /* 0x000080400000791a */ /* 0x004fe80000000000 */
.L_x_102:
[----:B------:R-:W-:Y:S05]  /*7650*/  BSYNC.RECONVERGENT B0 ;  /* 0x0000000000007941 */ /* 0x000fea0003800200 */
.L_x_101:
[----:B------:R-:W-:Y:S06]  /*7660*/  BAR.SYNC.DEFER_BLOCKING 0x1, 0x80 ;  /* 0x0042000000007b1d */ /* 0x000fec0000010000 */
[----:B------:R-:W2:Y:S01]  /*7670*/  @P6 SYNCS.PHASECHK.TRANS64.TRYWAIT P0, [R125+URZ+0x110], R32 ;  /* 0x000110207d0065a7 */ /* 0x000ea200080011ff */
[----:B------:R-:W-:Y:S01]  /*7680*/  BSSY B1, `(.L_x_103) ;  /* 0x0000020000017945 */ /* 0x000fe20003800000 */
[----:B--2---:R-:W-:Y:S03]  /*7690*/  @P6 SEL R118, RZ, 0x1, !P0 ;  /* 0x00000001ff766807 */ /* 0x004fe60004000000 */
[----:B------:R-:W-:Y:S05]  /*76a0*/  @!P6 BRA `(.L_x_104) ;  /* 0x000000000074e947 */ /* 0x000fea0003800000 */
[----:B------:R-:W-:Y:S01]  /*76b0*/  ISETP.NE.AND P1, PT, R119, RZ, PT ;  /* 0x000000ff7700720c */ /* 0x000fe20003f25270 */
[----:B------:R-:W2:Y:S01]  /*76c0*/  S2R R0, SR_CgaCtaId ;  /* 0x0000000000007919 */ /* 0x000ea20000008800 */
[----:B------:R-:W-:Y:S01]  /*76d0*/  ISETP.NE.AND P0, PT, R118, RZ, PT ;  /* 0x000000ff7600720c */ /* 0x000fe20003f05270 */
[----:B------:R-:W-:Y:S10]  /*76e0*/  BSSY B0, `(.L_x_105) ;  /* 0x0000008000007945 */ /* 0x000ff40003800000 */
[----:B------:R-:W-:Y:S05]  /*76f0*/  @P1 IMAD R2, R88, 0x1000, R91 ;  /* 0x0000100058021824 */ /* 0x000fea00078e025b */
[----:B------:R-:W-:Y:S05]  /*7700*/  @P1 IADD3 R3, PT, PT, R2, UR49, RZ ;  /* 0x0000003102031c10 */ /* 0x000fea000fffe0ff */
[----:B------:R-:W-:Y:S01]  /*7710*/  @P1 IMAD.IADD R3, R3, 0x1, R124 ;  /* 0x0000000103031824 */ /* 0x000fe200078e027c */
[----:B------:R-:W-:Y:S06]  /*7720*/  @P0 BRA `(.L_x_106) ;  /* 0x00000000000c0947 */ /* 0x000fec0003800000 */
[----:B------:R-:W-:Y:S04]  /*7730*/  SHF.L.U32 R4, R87, 0x1f, RZ ;  /* 0x0000001f57047819 */ /* 0x000fe800000006ff */
[----:B------:R-:W3:Y:S02]  /*7740*/  SYNCS.PHASECHK.TRANS64.TRYWAIT P0, [R125+URZ+0x110], R4 ;  /* 0x000110047d0075a7 */ /* 0x000ee400080011ff */
[----:B---3--:R-:W-:Y:S05]  /*7750*/  @!P0 BRA `(.L_x_107) ;  /* 0x0000001800908947 */ /* 0x008fea0003800000 */
.L_x_106:
[----:B------:R-:W-:Y:S05]  /*7760*/  BSYNC B0 ;  /* 0x0000000000007941 */ /* 0x000fea0003800000 */
.L_x_105:
[----:B------:R-:W-:Y:S01]  /*7770*/  ISETP.NE.AND P0, PT, R119, RZ, PT ;  /* 0x000000ff7700720c */ /* 0x000fe20003f05270 */
[----:B---3--:R-:W-:Y:S02]  /*7780*/  VIADD R125, R125, 0x120 ;  /* 0x000001207d7d7836 */ /* 0x008fe40000000000 */
[----:B------:R-:W-:Y:S03]  /*7790*/  VIADD R88, R88, 0x1 ;  /* 0x0000000158587836 */ /* 0x000fe60000000000 */
[----:B--2---:R-:W-:Y:S07]  /*77a0*/  PRMT R0, R0, 0x654, R125 ;  /* 0x0000065400007816 */ /* 0x004fee000000007d */
[----:B------:R2:W3:Y:S04]  /*77b0*/  @P0 LDS.128 R76, [R2+UR49+0x200] ;  /* 0x00020031024c0984 */ /* 0x0004e80008000c00 */
[----:B------:R2:W4:Y:S01]  /*77c0*/  @P0 LDS.128 R80, [R3+0x210] ;  /* 0x0002100003500984 */ /* 0x0005220000000c00 */
[C---:B------:R-:W-:Y:S01]  /*77d0*/  ISETP.NE.AND P0, PT, R88.reuse, 0x2, PT ;  /* 0x000000025800780c */ /* 0x040fe20003f05270 */
[----:B------:R-:W-:Y:S01]  /*77e0*/  @!PT LDS RZ, [RZ] ;  /* 0x00000000fffff984 */ /* 0x000fe20000000800 */
[----:B------:R-:W-:Y:S01]  /*77f0*/  @!PT LDS RZ, [RZ] ;  /* 0x00000000fffff984 */ /* 0x000fe20000000800 */
[----:B------:R-:W-:Y:S01]  /*7800*/  @!PT LDS RZ, [RZ] ;  /* 0x00000000fffff984 */ /* 0x000fe20000000800 */
[----:B------:R-:W-:Y:S01]  /*7810*/  @!PT LDS RZ, [RZ] ;  /* 0x00000000fffff984 */ /* 0x000fe20000000800 */
[----:B------:R5:W-:Y:S06]  /*7820*/  MEMBAR.ALL.CTA ;  /* 0x0000000000007992 */ /* 0x000bec0000008000 */
[----:B-----5:R-:W5:Y:S01]  /*7830*/  FENCE.VIEW.ASYNC.S ;  /* 0x00000000000073c6 */ /* 0x020f620000000000 */
[----:B------:R-:W-:Y:S01]  /*7840*/  SEL R88, R88, RZ, P0 ;  /* 0x000000ff58587207 */ /* 0x000fe20000000000 */
[----:B-----5:R5:W-:Y:S02]  /*7850*/  SYNCS.ARRIVE.TRANS64.RED.A1T0 RZ, [R0+URZ], RZ ;  /* 0x000000ff00ff79a7 */ /* 0x020be400081004ff */
[----:B-----5:R-:W-:Y:S04]  /*7860*/  SEL R0, RZ, 0x1, P0 ;  /* 0x00000001ff007807 */ /* 0x020fe80000000000 */
[----:B--23--:R-:W-:Y:S02]  /*7870*/  LOP3.LUT R87, R87, R0, RZ, 0x3c, !PT ;  /* 0x0000000057577212 */ /* 0x00cfe400078e3cff */
.L_x_104:
[----:B------:R-:W-:Y:S05]  /*7880*/  BSYNC B1 ;  /* 0x0000000000017941 */ /* 0x000fea0003800000 */
.L_x_103:
[----:B------:R-:W-:Y:S05]  /*7890*/  VIADD R0, R39, 0x40 ;  /* 0x0000004027007836 */ /* 0x000fea0000000000 */
[----:B------:R-:W-:Y:S04]  /*78a0*/  SHF.R.U32.HI R0, RZ, 0x15, R0 ;  /* 0x00000015ff007819 */ /* 0x000fe80000011600 */
[----:B------:R-:W-:Y:S11]  /*78b0*/  LOP3.LUT P0, RZ, R0, 0x3, R95, 0x48, !PT ;  /* 0x0000000300ff7812 */ /* 0x000ff6000780485f */
[----:B------:R-:W-:Y:S02]  /*78c0*/  @!UPT UIADD3 URZ, UPT, UPT, URZ, URZ, URZ ;  /* 0x000000fffffff290 */ /* 0x000fe4000fffe0ff */
[----:B------:R-:W-:Y:S05]  /*78d0*/  @!P0 BRA `(.L_x_108) ;  /* 0x0000000000408947 */ /* 0x000fea0003800000 */
[----:B------:R-:W2:Y:S01]  /*78e0*/  LDCU.64 UR8, c[0x4][0x70] ;  /* 0x01000e00ff0877ac */ /* 0x000ea20008000a00 */
[----:B------:R-:W-:Y:S01]  /*78f0*/  MOV R3, 0x0 ;  /* 0x0000000000037802 */ /* 0x000fe20000000f00 */
[----:B------:R-:W-:Y:S02]  /*7900*/  HFMA2 R12, -RZ, RZ, 0, 5.9604644775390625e-08 ;  /* 0x00000001ff0c7431 */ /* 0x000fe400000001ff */
[----:B------:R-:W-:Y:S02]  /*7910*/  IMAD.MOV.U32 R8, RZ, RZ, 0x192 ;  /* 0x00000192ff087424 */ /* 0x000fe400078e00ff */
[----:B------:R-:W-:Y:S01]  /*7920*/  IMAD.MOV.U32 R13, RZ, RZ, RZ ;  /* 0x000000ffff0d7224 */ /* 0x000fe200078e00ff */
[----:B------:R-:W3:Y:S01]  /*7930*/  LDCU.64 UR6, c[0x4][0x78] ;  /* 0x01000f00ff0677ac */ /* 0x000ee20008000a00 */
[----:B------:R-:W1:Y:S01]  /*7940*/  LDC.64 R2, c[0x4][R3] ;  /* 0x0100000003027b82 */ /* 0x000e620000000a00 */
[----:B------:R-:W5:Y:S01]  /*7950*/  LDCU.64 UR4, c[0x4][0x10] ;  /* 0x01000200ff0477ac */ /* 0x000f620008000a00 */
[----:B--2---:R-:W-:Y:S01]  /*7960*/  MOV R5, UR9 ;  /* 0x0000000900057c02 */ /* 0x004fe20008000f00 */
[----:B------:R-:W-:Y:S01]  /*7970*/  IMAD.U32 R4, RZ, RZ, UR8 ;  /* 0x00000008ff047e24 */ /* 0x000fe2000f8e00ff */
[----:B---3--:R-:W-:Y:S01]  /*7980*/  MOV R7, UR7 ;  /* 0x0000000700077c02 */ /* 0x008fe20008000f00 */
[----:B------:R-:W-:Y:S01]  /*7990*/  IMAD.U32 R6, RZ, RZ, UR6 ;  /* 0x00000006ff067e24 */ /* 0x000fe2000f8e00ff */
[----:B-----5:R-:W-:Y:S01]  /*79a0*/  MOV R11, UR5 ;  /* 0x00000005000b7c02 */ /* 0x020fe20008000f00 */
[----:B------:R-:W-:Y:S02]  /*79b0*/  IMAD.U32 R10, RZ, RZ, UR4 ;  /* 0x00000004ff0a7e24 */ /* 0x000fe4000f8e00ff */
[----:B------:R-:W-:Y:S07]  /*79c0*/  LEPC R20, `(.L_x_108) ;  /* 0x000000001014794e */ /* 0x000fee0000000000 */
[----:B-1--4-:R-:W-:Y:S05]  /*79d0*/  CALL.ABS.NOINC R2 ;  /* 0x0000000002007343 */ /* 0x012fea0003c00000 */
.L_x_108:
[----:B------:R-:W-:Y:S01]  /*79e0*/  ISETP.NE.AND P0, PT, R93, RZ, PT ;  /* 0x000000ff5d00720c */ /* 0x000fe20003f05270 */
[----:B------:R-:W-:Y:S05]  /*79f0*/  WARPSYNC.ALL ;  /* 0x0000000000007948 */ /* 0x000fea0003800000 */
[----:B------:R-:W-:Y:S01]  /*7a00*/  R2UR UR4, R39 ;  /* 0x00000000270472ca */ /* 0x000fe200000e0000 */
[----:B------:R-:W2:Y:S01]  /*7a10*/  S2UR UR6, SR_CgaCtaId ;  /* 0x00000000000679c3 */ /* 0x000ea20000008800 */
[-C--:B------:R-:W-:Y:S01]  /*7a20*/  F2FP.F16.E4M3.UNPACK_B R42, R76.reuse ;  /* 0x0000004cff2a723e */ /* 0x080fe200020006ff */
[----:B------:R-:W-:Y:S01]  /*7a30*/  BSSY.RECONVERGENT B0, `(.L_x_109) ;  /* 0x000009e000007945 */ /* 0x000fe20003800200 */
[----:B------:R-:W-:Y:S02]  /*7a40*/  F2FP.F16.E4M3.UNPACK_B R76, R76.H1 ;  /* 0x0000004cff4c723e */ /* 0x000fe400030006ff */
[-C--:B------:R-:W-:Y:S01]  /*7a50*/  F2FP.F16.E4M3.UNPACK_B R46, R77.reuse ;  /* 0x0000004dff2e723e */ /* 0x080fe200020006ff */
[--C-:B------:R-:W-:Y:S01]  /*7a60*/  HADD2.F32 R40, -RZ, R42.reuse.H0_H0 ;  /* 0x2000002aff287230 */ /* 0x100fe20000004100 */
[----:B------:R-:W-:Y:S01]  /*7a70*/  F2FP.F16.E4M3.UNPACK_B R77, R77.H1 ;  /* 0x0000004dff4d723e */ /* 0x000fe200030006ff */
[----:B------:R-:W-:Y:S01]  /*7a80*/  HADD2.F32 R42, -RZ, R42.H1_H1 ;  /* 0x3000002aff2a7230 */ /* 0x000fe20000004100 */
[-C--:B------:R-:W-:Y:S01]  /*7a90*/  F2FP.F16.E4M3.UNPACK_B R50, R78.reuse ;  /* 0x0000004eff32723e */ /* 0x080fe200020006ff */
[----:B------:R-:W-:Y:S01]  /*7aa0*/  HADD2.F32 R43, -RZ, R76.H0_H0 ;  /* 0x2000004cff2b7230 */ /* 0x000fe20000004100 */
[----:B------:R-:W-:Y:S01]  /*7ab0*/  F2FP.F16.E4M3.UNPACK_B R78, R78.H1 ;  /* 0x0000004eff4e723e */ /* 0x000fe200030006ff */
[----:B------:R-:W-:Y:S01]  /*7ac0*/  LDTM.16dp32bit_t0_t15.x32 R4, tmem[UR4+0x40] ;  /* 0x00004004000479ee */ /* 0x000fe20008a80000 */
[----:B------:R-:W3:Y:S01]  /*7ad0*/  LDTM.16dp32bit_t16_t31.x32 R4, tmem[UR4+0x60] ;  /* 0x00006004000479ee */ /* 0x000ee20008aa0000 */
[----:B------:R-:W-:Y:S01]  /*7ae0*/  NOP ;  /* 0x0000000000007918 */ /* 0x000fe20000000000 */
[--C-:B------:R-:W-:Y:S01]  /*7af0*/  HADD2.F32 R45, -RZ, R46.reuse.H0_H0 ;  /* 0x2000002eff2d7230 */ /* 0x100fe20000004100 */
[----:B------:R-:W-:Y:S01]  /*7b00*/  R2UR UR5, R117 ;  /* 0x00000000750572ca */ /* 0x000fe200000e0000 */
[----:B------:R-:W-:Y:S01]  /*7b10*/  HADD2.F32 R46, -RZ, R46.H1_H1 ;  /* 0x3000002eff2e7230 */ /* 0x000fe20000004100 */
[----:B------:R-:W-:Y:S01]  /*7b20*/  F2FP.F16.E4M3.UNPACK_B R54, R79 ;  /* 0x0000004fff36723e */ /* 0x000fe200020006ff */
[--C-:B------:R-:W-:Y:S01]  /*7b30*/  HADD2.F32 R49, -RZ, R50.reuse.H0_H0 ;  /* 0x20000032ff317230 */ /* 0x100fe20000004100 */
[----:B----4-:R-:W-:Y:S01]  /*7b40*/  F2FP.F16.E4M3.UNPACK_B R58, R80 ;  /* 0x00000050ff3a723e */ /* 0x010fe200020006ff */
        /* <DEDUP_REMOVED lines=8> */
[----:B------:R-:W-:Y:S01]  /*7bd0*/  UIADD3 UR4, UPT, UPT, UR5, 0x160, URZ ;  /* 0x0000016005047890 */ /* 0x000fe2000fffe0ff */
[----:B------:R-:W-:Y:S01]  /*7be0*/  HADD2.F32 R59, -RZ, R58.H1_H1 ;  /* 0x3000003aff3b7230 */ /* 0x000fe20000004100 */
[----:B------:R-:W-:Y:S01]  /*7bf0*/  F2FP.F16.E4M3.UNPACK_B R80, R80.H1 ;  /* 0x00000050ff50723e */ /* 0x000fe200030006ff */
[--C-:B------:R-:W-:Y:S01]  /*7c00*/  HADD2.F32 R61, -RZ, R62.reuse.H0_H0 ;  /* 0x2000003eff3d7230 */ /* 0x100fe20000004100 */
[----:B------:R-:W-:Y:S01]  /*7c10*/  F2FP.F16.E4M3.UNPACK_B R81, R81.H1 ;  /* 0x00000051ff51723e */ /* 0x000fe200030006ff */
[----:B------:R-:W-:Y:S01]  /*7c20*/  HADD2.F32 R62, -RZ, R62.H1_H1 ;  /* 0x3000003eff3e7230 */ /* 0x000fe20000004100 */
[----:B------:R-:W-:Y:S01]  /*7c30*/  F2FP.F16.E4M3.UNPACK_B R82, R82.H1 ;  /* 0x00000052ff52723e */ /* 0x000fe200030006ff */
[--C-:B------:R-:W-:Y:S01]  /*7c40*/  HADD2.F32 R65, -RZ, R66.reuse.H0_H0 ;  /* 0x20000042ff417230 */ /* 0x100fe20000004100 */
[----:B--2---:R-:W-:Y:S01]  /*7c50*/  UPRMT UR4, UR6, 0x654, UR4 ;  /* 0x0000065406047896 */ /* 0x004fe20008000004 */
[C---:B---3--:R-:W-:Y:S01]  /*7c60*/  FMUL R4, R38.reuse, R4 ;  /* 0x0000000426047220 */ /* 0x048fe20000400000 */
[C---:B------:R-:W-:Y:S01]  /*7c70*/  FMUL R5, R38.reuse, R5 ;  /* 0x0000000526057220 */ /* 0x040fe20000400000 */
[C---:B------:R-:W-:Y:S01]  /*7c80*/  FMUL R8, R38.reuse, R8 ;  /* 0x0000000826087220 */ /* 0x040fe20000400000 */
[C---:B------:R-:W-:Y:S01]  /*7c90*/  FMUL R9, R38.reuse, R9 ;  /* 0x0000000926097220 */ /* 0x040fe20000400000 */
[C---:B------:R-:W-:Y:S01]  /*7ca0*/  FFMA R4, R41.reuse, R40, R4 ;  /* 0x0000002829047223 */ /* 0x040fe20000000004 */
[C---:B------:R-:W-:Y:S01]  /*7cb0*/  FFMA R5, R41.reuse, R42, R5 ;  /* 0x0000002a29057223 */ /* 0x040fe20000000005 */
[C---:B------:R-:W-:Y:S01]  /*7cc0*/  FMUL R12, R38.reuse, R12 ;  /* 0x0000000c260c7220 */ /* 0x040fe20000400000 */
[C---:B------:R-:W-:Y:S01]  /*7cd0*/  FMUL R13, R38.reuse, R13 ;  /* 0x0000000d260d7220 */ /* 0x040fe20000400000 */
[----:B------:R-:W-:Y:S01]  /*7ce0*/  SYNCS.ARRIVE.TRANS64.RED.A1T0 RZ, [UR4], RZ ;  /* 0x000000ffffff79a7 */ /* 0x000fe20008100404 */
[C---:B------:R-:W-:Y:S01]  /*7cf0*/  FMUL R16, R38.reuse, R16 ;  /* 0x0000001026107220 */ /* 0x040fe20000400000 */
[C---:B------:R-:W-:Y:S01]  /*7d00*/  FMUL R17, R38.reuse, R17 ;  /* 0x0000001126117220 */ /* 0x040fe20000400000 */
[C---:B------:R-:W-:Y:S01]  /*7d10*/  FMUL R0, R38.reuse, R20 ;  /* 0x0000001426007220 */ /* 0x040fe20000400000 */
[C---:B------:R-:W-:Y:S01]  /*7d20*/  FMUL R2, R38.reuse, R21 ;  /* 0x0000001526027220 */ /* 0x040fe20000400000 */
[C---:B------:R-:W-:Y:S01]  /*7d30*/  FMUL R20, R38.reuse, R24 ;  /* 0x0000001826147220 */ /* 0x040fe20000400000 */
[C---:B------:R-:W-:Y:S01]  /*7d40*/  FMUL R21, R38.reuse, R25 ;  /* 0x0000001926157220 */ /* 0x040fe20000400000 */
[----:B------:R-:W-:Y:S02]  /*7d50*/  HADD2.F32 R66, -RZ, R66.H1_H1 ;  /* 0x30000042ff427230 */ /* 0x000fe40000004100 */
        /* <DEDUP_REMOVED lines=15> */
[----:B------:R-:W-:Y:S01]  /*7e50*/  FFMA R10, R41, R47, R10 ;  /* 0x0000002f290a7223 */ /* 0x000fe2000000000a */
[----:B------:R-:W-:Y:S01]  /*7e60*/  HADD2.F32 R43, -RZ, R69.H0_H0 ;  /* 0x20000045ff2b7230 */ /* 0x000fe20000004100 */
[----:B-1----:R-:W-:Y:S01]  /*7e70*/  F2FP.SATFINITE.E4M3.F32.PACK_AB_MERGE_C R112, R7, R6, RZ ;  /* 0x000000060770723e */ /* 0x002fe200048070ff */
        /* <DEDUP_REMOVED lines=8> */
[----:B------:R-:W-:Y:S01]  /*7f00*/  FFMA R14, R41, R51, R14 ;  /* 0x00000033290e7223 */ /* 0x000fe2000000000e */
[C---:B------:R-:W-:Y:S01]  /*7f10*/  FMUL R15, R38.reuse, R15 ;  /* 0x0000000f260f7220 */ /* 0x040fe20000400000 */
[----:B------:R-:W-:Y:S01]  /*7f20*/  F2FP.F16.E4M3.UNPACK_B R83, R83.H1 ;  /* 0x00000053ff53723e */ /* 0x000fe200030006ff */
[--C-:B------:R-:W-:Y:S01]  /*7f30*/  HADD2.F32 R55, -RZ, R79.reuse.H0_H0 ;  /* 0x2000004fff377230 */ /* 0x100fe20000004100 */
[----:B------:R-:W-:Y:S01]  /*7f40*/  F2FP.SATFINITE.E4M3.F32.PACK_AB_MERGE_C R113, R11, R10, RZ ;  /* 0x0000000a0b71723e */ /* 0x000fe200048070ff */
[C---:B------:R-:W-:Y:S01]  /*7f50*/  FFMA R15, R41.reuse, R52, R15 ;  /* 0x00000034290f7223 */ /* 0x040fe2000000000f */
[C---:B------:R-:W-:Y:S01]  /*7f60*/  FFMA R16, R41.reuse, R53, R16 ;  /* 0x0000003529107223 */ /* 0x040fe20000000010 */
[----:B------:R-:W-:Y:S01]  /*7f70*/  FFMA R17, R41, R54, R17 ;  /* 0x0000003629117223 */ /* 0x000fe20000000011 */
[----:B------:R-:W-:Y:S01]  /*7f80*/  F2FP.SATFINITE.E4M3.F32.PACK_AB_MERGE_C R113, R9, R8, R113 ;  /* 0x000000080971723e */ /* 0x000fe20004807071 */
[----:B------:R-:W-:Y:S01]  /*7f90*/  HADD2.F32 R56, -RZ, R79.H1_H1 ;  /* 0x3000004fff387230 */ /* 0x000fe20000004100 */
[----:B------:R-:W-:Y:S01]  /*7fa0*/  F2FP.SATFINITE.E4M3.F32.PACK_AB_MERGE_C R114, R15, R14, RZ ;  /* 0x0000000e0f72723e */ /* 0x000fe200048070ff */
[C---:B------:R-:W-:Y:S01]  /*7fb0*/  FMUL R18, R38.reuse, R18 ;  /* 0x0000001226127220 */ /* 0x040fe20000400000 */
[C---:B------:R-:W-:Y:S01]  /*7fc0*/  FMUL R19, R38.reuse, R19 ;  /* 0x0000001326137220 */ /* 0x040fe20000400000 */
[--C-:B------:R-:W-:Y:S02]  /*7fd0*/  HADD2.F32 R58, -RZ, R80.reuse.H0_H0 ;  /* 0x20000050ff3a7230 */ /* 0x100fe40000004100 */
[C---:B------:R-:W-:Y:S01]  /*7fe0*/  FMUL R3, R38.reuse, R22 ;  /* 0x0000001626037220 */ /* 0x040fe20000400000 */
[C---:B------:R-:W-:Y:S01]  /*7ff0*/  FFMA R18, R41.reuse, R55, R18 ;  /* 0x0000003729127223 */ /* 0x040fe20000000012 */
[----:B------:R-:W-:Y:S02]  /*8000*/  HADD2.F32 R60, -RZ, R80.H1_H1 ;  /* 0x30000050ff3c7230 */ /* 0x000fe40000004100 */
        /* <DEDUP_REMOVED lines=42> */
[----:B------:R-:W-:Y:S03]  /*82b0*/  IADD3 R70, PT, PT, R36, 0x1, RZ ;  /* 0x0000000124467810 */ /* 0x000fe60007ffe0ff */
        /* <DEDUP_REMOVED lines=13> */
[----:B------:R-:W-:Y:S01]  /*8390*/  R2UR UR12, R108 ;  /* 0x000000006c0c72ca */ /* 0x000fe200000e0000 */
[----:B------:R-:W-:Y:S01]  /*83a0*/  UIADD3 UR8, UPT, UPT, UR49, 0x3200, URZ ;  /* 0x0000320031087890 */ /* 0x000fe2000fffe0ff */
[----:B------:R-:W-:Y:S01]  /*83b0*/  R2UR UR13, R109 ;  /* 0x000000006d0d72ca */ /* 0x000fe200000e0000 */
[----:B--2---:R-:W-:Y:S04]  /*83c0*/  UIADD3 UR4, UP0, UPT, UR6, 0x780, URZ ;  /* 0x0000078006047890 */ /* 0x004fe8000ff1e0ff */
[----:B------:R-:W-:Y:S09]  /*83d0*/  UIADD3.X UR5, UPT, UPT, URZ, UR7, URZ, UP0, !UPT ;  /* 0x00000007ff057290 */ /* 0x000ff200087fe4ff */
[----:B------:R2:W-:Y:S01]  /*83e0*/  UTMASTG.5D.IM2COL [UR8], [UR4] ;  /* 0x00000008040073b5 */ /* 0x0005e20008060000 */
[----:B------:R0:W-:Y:S01]  /*83f0*/  UTMACMDFLUSH ;  /* 0x00000000000079b7 */ /* 0x0001e20000000000 */
[----:B--2---:R-:W-:Y:S04]  /*8400*/  DEPBAR.LE SB0, 0x1 ;  /* 0x000080400000791a */ /* 0x004fe80000000000 */
.L_x_110:
[----:B------:R-:W-:Y:S05]  /*8410*/  BSYNC.RECONVERGENT B0 ;  /* 0x0000000000007941 */ /* 0x000fea0003800200 */
.L_x_109:
[----:B------:R-:W-:Y:S01]  /*8420*/  R2UR UR5, R73 ;  /* 0x00000000490572ca */ /* 0x000fe200000e0000 */
[----:B------:R-:W-:Y:S01]  /*8430*/  BAR.SYNC.DEFER_BLOCKING 0x1, 0x80 ;  /* 0x0042000000007b1d */ /* 0x000fe20000010000 */
[----:B------:R-:W-:Y:S01]  /*8440*/  R2UR UR4, R86 ;  /* 0x00000000560472ca */ /* 0x000fe200000e0000 */
[----:B------:R-:W-:Y:S01]  /*8450*/  UISETP.NE.AND UP0, UPT, UR52, URZ, UPT ;  /* 0x000000ff3400728c */ /* 0x000fe2000bf05270 */
[C---:B------:R-:W-:Y:S02]  /*8460*/  ISETP.NE.AND P0, PT, R70.reuse, 0x2, PT ;  /* 0x000000024600780c */ /* 0x040fe40003f05270 */
[----:B------:R-:W-:Y:S02]  /*8470*/  LOP3.LUT R89, R89, 0x1, RZ, 0x3c, !PT ;  /* 0x0000000159597812 */ /* 0x000fe400078e3cff */
[----:B------:R-:W-:Y:S02]  /*8480*/  SEL R3, RZ, 0x1, P0 ;  /* 0x00000001ff037807 */ /* 0x000fe40000000000 */
[----:B------:R-:W-:Y:S02]  /*8490*/  SEL R36, R70, RZ, P0 ;  /* 0x000000ff46247207 */ /* 0x000fe40000000000 */
[----:B------:R-:W-:Y:S01]  /*84a0*/  LOP3.LUT R90, R90, R3, RZ, 0x3c, !PT ;  /* 0x000000035a5a7212 */ /* 0x000fe200078e3cff */
[----:B------:R-:W-:Y:S02]  /*84b0*/  UIADD3 UR24, UPT, UPT, UR36, UR5, URZ ;  /* 0x0000000524187290 */ /* 0x000fe4000fffe0ff */
[----:B------:R-:W-:Y:S01]  /*84c0*/  UIADD3 UR50, UPT, UPT, UR37, UR4, URZ ;  /* 0x0000000425327290 */ /* 0x000fe2000fffe0ff */
[----:B------:R-:W-:Y:S01]  /*84d0*/  UMOV UR51, UR61 ;  /* 0x0000003d00337c82 */ /* 0x000fe20008000000 */
[----:B------:R-:W-:Y:S10]  /*84e0*/  BRA.U UP0, `(.L_x_111) ;  /* 0xffffffd500147547 */ /* 0x000ff4000b83ffff */
[----:B------:R-:W-:Y:S05]  /*84f0*/  EXIT ;  /* 0x000000000000794d */ /* 0x000fea0003800000 */
.L_x_20:
[----:B------:R-:W-:Y:S07]  /*8500*/  MOV R0, UR9 ;  /* 0x0000000900007c02 */ /* 0x000fee0008000f00 */
.L_x_112:
[----:B--2---:R2:W3:Y:S02]  /*8510*/  SYNCS.PHASECHK.TRANS64.TRYWAIT P0, [R0+URZ+0x88], R5 ;  /* 0x00008805000075a7 */ /* 0x0044e400080011ff */
[----:B---3--:R-:W-:Y:S05]  /*8520*/  @!P0 NANOSLEEP.SYNCS 0x989680 ;  /* 0x009896800000895d */ /* 0x008fea0003900000 */
[----:B------:R-:W3:Y:S02]  /*8530*/  @!P0 SYNCS.PHASECHK.TRANS64 P0, [R0+URZ+0x88], R5 ;  /* 0x00008805000085a7 */ /* 0x000ee400080010ff */
[----:B---3--:R-:W-:Y:S05]  /*8540*/  @!P0 BRA `(.L_x_112) ;  /* 0xfffffffc00f08947 */ /* 0x008fea000383ffff */
[----:B------:R-:W-:Y:S05]  /*8550*/  BRA `(.L_x_19) ;  /* 0xffffff9400287947 */ /* 0x000fea000383ffff */
.L_x_26:
[----:B------:R-:W-:Y:S07]  /*8560*/  MOV R0, UR9 ;  /* 0x0000000900007c02 */ /* 0x000fee0008000f00 */
.L_x_113:
[----:B--2---:R2:W4:Y:S02]  /*8570*/  SYNCS.PHASECHK.TRANS64.TRYWAIT P0, [R0+URZ+0x88], R5 ;  /* 0x00008805000075a7 */ /* 0x00452400080011ff */
[----:B----4-:R-:W-:Y:S05]  /*8580*/  @!P0 NANOSLEEP.SYNCS 0x989680 ;  /* 0x009896800000895d */ /* 0x010fea0003900000 */
[----:B------:R-:W4:Y:S02]  /*8590*/  @!P0 SYNCS.PHASECHK.TRANS64 P0, [R0+URZ+0x88], R5 ;  /* 0x00008805000085a7 */ /* 0x000f2400080010ff */
[----:B----4-:R-:W-:Y:S05]  /*85a0*/  @!P0 BRA `(.L_x_113) ;  /* 0xfffffffc00f08947 */ /* 0x010fea000383ffff */
[----:B------:R-:W-:Y:S05]  /*85b0*/  BRA `(.L_x_25) ;  /* 0xffffff9800b87947 */ /* 0x000fea000383ffff */
.L_x_30:
[----:B------:R-:W-:-:S07]  /*85c0*/  MOV R0, UR30 ;  /* 0x0000001e00007c02 */ /* 0x000fce0008000f00 */
.L_x_114:
[----:B-1----:R1:W2:Y:S02]  /*85d0*/  SYNCS.PHASECHK.TRANS64.TRYWAIT P0, [R0+URZ+0x140], R3 ;  /* 0x00014003000075a7 */ /* 0x0022a400080011ff */
[----:B--2---:R-:W-:Y:S05]  /*85e0*/  @!P0 NANOSLEEP.SYNCS 0x989680 ;  /* 0x009896800000895d */ /* 0x004fea0003900000 */
[----:B------:R-:W2:Y:S02]  /*85f0*/  @!P0 SYNCS.PHASECHK.TRANS64 P0, [R0+URZ+0x140], R3 ;  /* 0x00014003000085a7 */ /* 0x000ea400080010ff */
[----:B--2---:R-:W-:Y:S05]  /*8600*/  @!P0 BRA `(.L_x_114) ;  /* 0xfffffffc00f08947 */ /* 0x004fea000383ffff */
[----:B------:R-:W-:Y:S05]  /*8610*/  BRA `(.L_x_115) ;  /* 0xffffff9c00887947 */ /* 0x000fea000383ffff */
.L_x_34:
[----:B------:R-:W-:-:S07]  /*8620*/  MOV R0, UR4 ;  /* 0x0000000400007c02 */ /* 0x000fce0008000f00 */
.L_x_116:
[----:B-1----:R1:W2:Y:S02]  /*8630*/  SYNCS.PHASECHK.TRANS64.TRYWAIT P0, [R0+URZ], R3 ;  /* 0x00000003000075a7 */ /* 0x0022a400080011ff */
[----:B--2---:R-:W-:Y:S05]  /*8640*/  @!P0 NANOSLEEP.SYNCS 0x989680 ;  /* 0x009896800000895d */ /* 0x004fea0003900000 */
[----:B------:R-:W2:Y:S02]  /*8650*/  @!P0 SYNCS.PHASECHK.TRANS64 P0, [R0+URZ], R3 ;  /* 0x00000003000085a7 */ /* 0x000ea400080010ff */
[----:B--2---:R-:W-:Y:S05]  /*8660*/  @!P0 BRA `(.L_x_116) ;  /* 0xfffffffc00f08947 */ /* 0x004fea000383ffff */
[----:B------:R-:W-:Y:S05]  /*8670*/  BRA `(.L_x_117) ;  /* 0xffffffa400207947 */ /* 0x000fea000383ffff */
.L_x_35:
[----:B------:R-:W-:-:S07]  /*8680*/  MOV R0, UR5 ;  /* 0x0000000500007c02 */ /* 0x000fce0008000f00 */
.L_x_118:
[----:B-1----:R1:W2:Y:S02]  /*8690*/  SYNCS.PHASECHK.TRANS64.TRYWAIT P0, [R0+URZ], R3 ;  /* 0x00000003000075a7 */ /* 0x0022a400080011ff */
[----:B--2---:R-:W-:Y:S05]  /*86a0*/  @!P0 NANOSLEEP.SYNCS 0x989680 ;  /* 0x009896800000895d */ /* 0x004fea0003900000 */
[----:B------:R-:W2:Y:S02]  /*86b0*/  @!P0 SYNCS.PHASECHK.TRANS64 P0, [R0+URZ], R3 ;  /* 0x00000003000085a7 */ /* 0x000ea400080010ff */
[----:B--2---:R-:W-:Y:S05]  /*86c0*/  @!P0 BRA `(.L_x_118) ;  /* 0xfffffffc00f08947 */ /* 0x004fea000383ffff */
[----:B------:R-:W-:Y:S05]  /*86d0*/  BRA `(.L_x_119) ;  /* 0xffffffa400307947 */ /* 0x000fea000383ffff */
.L_x_36:
[----:B------:R-:W-:-:S07]  /*86e0*/  MOV R0, UR5 ;  /* 0x0000000500007c02 */ /* 0x000fce0008000f00 */
.L_x_120:
[----:B-1----:R1:W2:Y:S02]  /*86f0*/  SYNCS.PHASECHK.TRANS64.TRYWAIT P0, [R0+URZ], R3 ;  /* 0x00000003000075a7 */ /* 0x0022a400080011ff */
[----:B--2---:R-:W-:Y:S05]  /*8700*/  @!P0 NANOSLEEP.SYNCS 0x989680 ;  /* 0x009896800000895d */ /* 0x004fea0003900000 */
[----:B------:R-:W2:Y:S02]  /*8710*/  @!P0 SYNCS.PHASECHK.TRANS64 P0, [R0+URZ], R3 ;  /* 0x00000003000085a7 */ /* 0x000ea400080010ff */
[----:B--2---:R-:W-:Y:S05]  /*8720*/  @!P0 BRA `(.L_x_120) ;  /* 0xfffffffc00f08947 */ /* 0x004fea000383ffff */
[----:B------:R-:W-:Y:S05]  /*8730*/  BRA `(.L_x_121) ;  /* 0xffffffa400407947 */ /* 0x000fea000383ffff */
.L_x_37:
[----:B------:R-:W-:-:S07]  /*8740*/  MOV R0, UR5 ;  /* 0x0000000500007c02 */ /* 0x000fce0008000f00 */
.L_x_122:
[----:B-1----:R1:W2:Y:S02]  /*8750*/  SYNCS.PHASECHK.TRANS64.TRYWAIT P0, [R0+URZ], R3 ;  /* 0x00000003000075a7 */ /* 0x0022a400080011ff */
[----:B--2---:R-:W-:Y:S05]  /*8760*/  @!P0 NANOSLEEP.SYNCS 0x989680 ;  /* 0x009896800000895d */ /* 0x004fea0003900000 */
[----:B------:R-:W2:Y:S02]  /*8770*/  @!P0 SYNCS.PHASECHK.TRANS64 P0, [R0+URZ], R3 ;  /* 0x00000003000085a7 */ /* 0x000ea400080010ff */
[----:B--2---:R-:W-:Y:S05]  /*8780*/  @!P0 BRA `(.L_x_122) ;  /* 0xfffffffc00f08947 */ /* 0x004fea000383ffff */
[----:B------:R-:W-:Y:S05]  /*8790*/  BRA `(.L_x_123) ;  /* 0xffffffa400507947 */ /* 0x000fea000383ffff */
.L_x_38:
[----:B------:R-:W-:-:S07]  /*87a0*/  MOV R0, UR5 ;  /* 0x0000000500007c02 */ /* 0x000fce0008000f00 */
.L_x_124:
[----:B-1----:R1:W2:Y:S02]  /*87b0*/  SYNCS.PHASECHK.TRANS64.TRYWAIT P0, [R0+URZ], R3 ;  /* 0x00000003000075a7 */ /* 0x0022a400080011ff */
[----:B--2---:R-:W-:Y:S05]  /*87c0*/  @!P0 NANOSLEEP.SYNCS 0x989680 ;  /* 0x009896800000895d */ /* 0x004fea0003900000 */
[----:B------:R-:W2:Y:S02]  /*87d0*/  @!P0 SYNCS.PHASECHK.TRANS64 P0, [R0+URZ], R3 ;  /* 0x00000003000085a7 */ /* 0x000ea400080010ff */
[----:B--2---:R-:W-:Y:S05]  /*87e0*/  @!P0 BRA `(.L_x_124) ;  /* 0xfffffffc00f08947 */ /* 0x004fea000383ffff */
[----:B------:R-:W-:Y:S05]  /*87f0*/  BRA `(.L_x_125) ;  /* 0xffffffa400607947 */ /* 0x000fea000383ffff */
.L_x_39:
[----:B------:R-:W-:-:S07]  /*8800*/  MOV R0, UR5 ;  /* 0x0000000500007c02 */ /* 0x000fce0008000f00 */
.L_x_126:
[----:B-1----:R1:W2:Y:S02]  /*8810*/  SYNCS.PHASECHK.TRANS64.TRYWAIT P0, [R0+URZ], R3 ;  /* 0x00000003000075a7 */ /* 0x0022a400080011ff */
[----:B--2---:R-:W-:Y:S05]  /*8820*/  @!P0 NANOSLEEP.SYNCS 0x989680 ;  /* 0x009896800000895d */ /* 0x004fea0003900000 */
[----:B------:R-:W2:Y:S02]  /*8830*/  @!P0 SYNCS.PHASECHK.TRANS64 P0, [R0+URZ], R3 ;  /* 0x00000003000085a7 */ /* 0x000ea400080010ff */
[----:B--2---:R-:W-:Y:S05]  /*8840*/  @!P0 BRA `(.L_x_126) ;  /* 0xfffffffc00f08947 */ /* 0x004fea000383ffff */
[----:B------:R-:W-:Y:S05]  /*8850*/  BRA `(.L_x_127) ;  /* 0xffffffa400707947 */ /* 0x000fea000383ffff */
.L_x_40:
[----:B------:R-:W-:-:S07]  /*8860*/  MOV R0, UR5 ;  /* 0x0000000500007c02 */ /* 0x000fce0008000f00 */
.L_x_128:
[----:B-1----:R1:W2:Y:S02]  /*8870*/  SYNCS.PHASECHK.TRANS64.TRYWAIT P0, [R0+URZ], R3 ;  /* 0x00000003000075a7 */ /* 0x0022a400080011ff */
[----:B--2---:R-:W-:Y:S05]  /*8880*/  @!P0 NANOSLEEP.SYNCS 0x989680 ;  /* 0x009896800000895d */ /* 0x004fea0003900000 */
[----:B------:R-:W2:Y:S02]  /*8890*/  @!P0 SYNCS.PHASECHK.TRANS64 P0, [R0+URZ], R3 ;  /* 0x00000003000085a7 */ /* 0x000ea400080010ff */
[----:B--2---:R-:W-:Y:S05]  /*88a0*/  @!P0 BRA `(.L_x_128) ;  /* 0xfffffffc00f08947 */ /* 0x004fea000383ffff */
[----:B------:R-:W-:Y:S05]  /*88b0*/  BRA `(.L_x_129) ;  /* 0xffffffa400807947 */ /* 0x000fea000383ffff */
.L_x_41:
[----:B------:R-:W-:-:S07]  /*88c0*/  MOV R0, UR5 ;  /* 0x0000000500007c02 */ /* 0x000fce0008000f00 */
.L_x_130:
[----:B-1----:R1:W2:Y:S02]  /*88d0*/  SYNCS.PHASECHK.TRANS64.TRYWAIT P0, [R0+URZ], R3 ;  /* 0x00000003000075a7 */ /* 0x0022a400080011ff */
[----:B--2---:R-:W-:Y:S05]  /*88e0*/  @!P0 NANOSLEEP.SYNCS 0x989680 ;  /* 0x009896800000895d */ /* 0x004fea0003900000 */
[----:B------:R-:W2:Y:S02]  /*88f0*/  @!P0 SYNCS.PHASECHK.TRANS64 P0, [R0+URZ], R3 ;  /* 0x00000003000085a7 */ /* 0x000ea400080010ff */
[----:B--2---:R-:W-:Y:S05]  /*8900*/  @!P0 BRA `(.L_x_130) ;  /* 0xfffffffc00f08947 */ /* 0x004fea000383ffff */
[----:B------:R-:W-:Y:S05]  /*8910*/  BRA `(.L_x_131) ;  /* 0xffffffa400907947 */ /* 0x000fea000383ffff */
.L_x_42:
[----:B------:R-:W-:-:S07]  /*8920*/  MOV R0, UR5 ;  /* 0x0000000500007c02 */ /* 0x000fce0008000f00 */
.L_x_132:
[----:B-1----:R1:W2:Y:S02]  /*8930*/  SYNCS.PHASECHK.TRANS64.TRYWAIT P0, [R0+URZ], R3 ;  /* 0x00000003000075a7 */ /* 0x0022a400080011ff */
[----:B--2---:R-:W-:Y:S05]  /*8940*/  @!P0 NANOSLEEP.SYNCS 0x989680 ;  /* 0x009896800000895d */ /* 0x004fea0003900000 */
[----:B------:R-:W2:Y:S02]  /*8950*/  @!P0 SYNCS.PHASECHK.TRANS64 P0, [R0+URZ], R3 ;  /* 0x00000003000085a7 */ /* 0x000ea400080010ff */
[----:B--2---:R-:W-:Y:S05]  /*8960*/  @!P0 BRA `(.L_x_132) ;  /* 0xfffffffc00f08947 */ /* 0x004fea000383ffff */
[----:B------:R-:W-:Y:S05]  /*8970*/  BRA `(.L_x_133) ;  /* 0xffffffa400a07947 */ /* 0x000fea000383ffff */
.L_x_43:
[----:B------:R-:W-:-:S07]  /*8980*/  MOV R0, UR5 ;  /* 0x0000000500007c02 */ /* 0x000fce0008000f00 */
.L_x_134:
[----:B-1----:R1:W2:Y:S02]  /*8990*/  SYNCS.PHASECHK.TRANS64.TRYWAIT P0, [R0+URZ], R3 ;  /* 0x00000003000075a7 */ /* 0x0022a400080011ff */
[----:B--2---:R-:W-:Y:S05]  /*89a0*/  @!P0 NANOSLEEP.SYNCS 0x989680 ;  /* 0x009896800000895d */ /* 0x004fea0003900000 */
[----:B------:R-:W2:Y:S02]  /*89b0*/  @!P0 SYNCS.PHASECHK.TRANS64 P0, [R0+URZ], R3 ;  /* 0x00000003000085a7 */ /* 0x000ea400080010ff */
[----:B--2---:R-:W-:Y:S05]  /*89c0*/  @!P0 BRA `(.L_x_134) ;  /* 0xfffffffc00f08947 */ /* 0x004fea000383ffff */
[----:B------:R-:W-:Y:S05]  /*89d0*/  BRA `(.L_x_135) ;  /* 0xffffffa400b07947 */ /* 0x000fea000383ffff */
.L_x_44:
[----:B------:R-:W-:-:S07]  /*89e0*/  MOV R0, UR5 ;  /* 0x0000000500007c02 */ /* 0x000fce0008000f00 */
.L_x_136:
[----:B-1----:R1:W2:Y:S02]  /*89f0*/  SYNCS.PHASECHK.TRANS64.TRYWAIT P0, [R0+URZ], R3 ;  /* 0x00000003000075a7 */ /* 0x0022a400080011ff */
[----:B--2---:R-:W-:Y:S05]  /*8a00*/  @!P0 NANOSLEEP.SYNCS 0x989680 ;  /* 0x009896800000895d */ /* 0x004fea0003900000 */
[----:B------:R-:W2:Y:S02]  /*8a10*/  @!P0 SYNCS.PHASECHK.TRANS64 P0, [R0+URZ], R3 ;  /* 0x00000003000085a7 */ /* 0x000ea400080010ff */
[----:B--2---:R-:W-:Y:S05]  /*8a20*/  @!P0 BRA `(.L_x_136) ;  /* 0xfffffffc00f08947 */ /* 0x004fea000383ffff */
[----:B------:R-:W-:Y:S05]  /*8a30*/  BRA `(.L_x_137) ;  /* 0xffffffa400c07947 */ /* 0x000fea000383ffff */
.L_x_45:
[----:B------:R-:W-:-:S07]  /*8a40*/  MOV R0, UR5 ;  /* 0x0000000500007c02 */ /* 0x000fce0008000f00 */
.L_x_138:
[----:B-1----:R1:W2:Y:S02]  /*8a50*/  SYNCS.PHASECHK.TRANS64.TRYWAIT P0, [R0+URZ], R3 ;  /* 0x00000003000075a7 */ /* 0x0022a400080011ff */
[----:B--2---:R-:W-:Y:S05]  /*8a60*/  @!P0 NANOSLEEP.SYNCS 0x989680 ;  /* 0x009896800000895d */ /* 0x004fea0003900000 */
[----:B------:R-:W2:Y:S02]  /*8a70*/  @!P0 SYNCS.PHASECHK.TRANS64 P0, [R0+URZ], R3 ;  /* 0x00000003000085a7 */ /* 0x000ea400080010ff */
[----:B--2---:R-:W-:Y:S05]  /*8a80*/  @!P0 BRA `(.L_x_138) ;  /* 0xfffffffc00f08947 */ /* 0x004fea000383ffff */
[----:B------:R-:W-:Y:S05]  /*8a90*/  BRA `(.L_x_139) ;  /* 0xffffffa400d07947 */ /* 0x000fea000383ffff */
.L_x_46:
[----:B------:R-:W-:-:S07]  /*8aa0*/  MOV R0, UR5 ;  /* 0x0000000500007c02 */ /* 0x000fce0008000f00 */
.L_x_140:
[----:B-1----:R1:W2:Y:S02]  /*8ab0*/  SYNCS.PHASECHK.TRANS64.TRYWAIT P0, [R0+URZ], R3 ;  /* 0x00000003000075a7 */ /* 0x0022a400080011ff */
[----:B--2---:R-:W-:Y:S05]  /*8ac0*/  @!P0 NANOSLEEP.SYNCS 0x989680 ;  /* 0x009896800000895d */ /* 0x004fea0003900000 */
[----:B------:R-:W2:Y:S02]  /*8ad0*/  @!P0 SYNCS.PHASECHK.TRANS64 P0, [R0+URZ], R3 ;  /* 0x00000003000085a7 */ /* 0x000ea400080010ff */
[----:B--2---:R-:W-:Y:S05]  /*8ae0*/  @!P0 BRA `(.L_x_140) ;  /* 0xfffffffc00f08947 */ /* 0x004fea000383ffff */
[----:B------:R-:W-:Y:S05]  /*8af0*/  BRA `(.L_x_141) ;  /* 0xffffffa400e07947 */ /* 0x000fea000383ffff */
.L_x_47:
[----:B------:R-:W-:-:S07]  /*8b00*/  MOV R0, UR5 ;  /* 0x0000000500007c02 */ /* 0x000fce0008000f00 */
.L_x_142:
[----:B-1----:R1:W2:Y:S02]  /*8b10*/  SYNCS.PHASECHK.TRANS64.TRYWAIT P0, [R0+URZ], R3 ;  /* 0x00000003000075a7 */ /* 0x0022a400080011ff */
[----:B--2---:R-:W-:Y:S05]  /*8b20*/  @!P0 NANOSLEEP.SYNCS 0x989680 ;  /* 0x009896800000895d */ /* 0x004fea0003900000 */
[----:B------:R-:W2:Y:S02]  /*8b30*/  @!P0 SYNCS.PHASECHK.TRANS64 P0, [R0+URZ], R3 ;  /* 0x00000003000085a7 */ /* 0x000ea400080010ff */
[----:B--2---:R-:W-:Y:S05]  /*8b40*/  @!P0 BRA `(.L_x_142) ;  /* 0xfffffffc00f08947 */ /* 0x004fea000383ffff */
[----:B------:R-:W-:Y:S05]  /*8b50*/  BRA `(.L_x_143) ;  /* 0xffffffa400f07947 */ /* 0x000fea000383ffff */
.L_x_48:
[----:B------:R-:W-:-:S07]  /*8b60*/  MOV R0, UR5 ;  /* 0x0000000500007c02 */ /* 0x000fce0008000f00 */
.L_x_144:
[----:B-1----:R1:W2:Y:S02]  /*8b70*/  SYNCS.PHASECHK.TRANS64.TRYWAIT P0, [R0+URZ], R3 ;  /* 0x00000003000075a7 */ /* 0x0022a400080011ff */
[----:B--2---:R-:W-:Y:S05]  /*8b80*/  @!P0 NANOSLEEP.SYNCS 0x989680 ;  /* 0x009896800000895d */ /* 0x004fea0003900000 */
[----:B------:R-:W2:Y:S02]  /*8b90*/  @!P0 SYNCS.PHASECHK.TRANS64 P0, [R0+URZ], R3 ;  /* 0x00000003000085a7 */ /* 0x000ea400080010ff */
[----:B--2---:R-:W-:Y:S05]  /*8ba0*/  @!P0 BRA `(.L_x_144) ;  /* 0xfffffffc00f08947 */ /* 0x004fea000383ffff */
[----:B------:R-:W-:Y:S05]  /*8bb0*/  BRA `(.L_x_145) ;  /* 0xffffffa800007947 */ /* 0x000fea000383ffff */
.L_x_49:
[----:B------:R-:W-:-:S07]  /*8bc0*/  MOV R0, UR5 ;  /* 0x0000000500007c02 */ /* 0x000fce0008000f00 */
.L_x_146:
[----:B-1----:R1:W2:Y:S02]  /*8bd0*/  SYNCS.PHASECHK.TRANS64.TRYWAIT P0, [R0+URZ], R3 ;  /* 0x00000003000075a7 */ /* 0x0022a400080011ff */
[----:B--2---:R-:W-:Y:S05]  /*8be0*/  @!P0 NANOSLEEP.SYNCS 0x989680 ;  /* 0x009896800000895d */ /* 0x004fea0003900000 */
[----:B------:R-:W2:Y:S02]  /*8bf0*/  @!P0 SYNCS.PHASECHK.TRANS64 P0, [R0+URZ], R3 ;  /* 0x00000003000085a7 */ /* 0x000ea400080010ff */
[----:B--2---:R-:W-:Y:S05]  /*8c00*/  @!P0 BRA `(.L_x_146) ;  /* 0xfffffffc00f08947 */ /* 0x004fea000383ffff */
[----:B------:R-:W-:Y:S05]  /*8c10*/  BRA `(.L_x_147) ;  /* 0xffffffa800107947 */ /* 0x000fea000383ffff */
.L_x_52:
[----:B------:R-:W-:-:S07]  /*8c20*/  MOV R4, UR4 ;  /* 0x0000000400047c02 */ /* 0x000fce0008000f00 */
.L_x_148:
[----:B--2---:R2:W3:Y:S02]  /*8c30*/  SYNCS.PHASECHK.TRANS64.TRYWAIT P1, [R4+URZ+0x148], R7 ;  /* 0x00014807040075a7 */ /* 0x0044e400080211ff */
[----:B---3--:R-:W-:Y:S05]  /*8c40*/  @!P1 NANOSLEEP.SYNCS 0x989680 ;  /* 0x009896800000995d */ /* 0x008fea0003900000 */
[----:B------:R-:W3:Y:S02]  /*8c50*/  @!P1 SYNCS.PHASECHK.TRANS64 P1, [R4+URZ+0x148], R7 ;  /* 0x00014807040095a7 */ /* 0x000ee400080210ff */
[----:B---3--:R-:W-:Y:S05]  /*8c60*/  @!P1 BRA `(.L_x_148) ;  /* 0xfffffffc00f09947 */ /* 0x008fea000383ffff */
[----:B------:R-:W-:Y:S05]  /*8c70*/  BRA `(.L_x_149) ;  /* 0xffffffa800807947 */ /* 0x000fea000383ffff */
.L_x_53:
[----:B--2---:R-:W-:-:S07]  /*8c80*/  MOV R4, UR4 ;  /* 0x0000000400047c02 */ /* 0x004fce0008000f00 */
.L_x_150:
[----:B--2---:R2:W3:Y:S02]  /*8c90*/  SYNCS.PHASECHK.TRANS64.TRYWAIT P1, [R4+URZ+0x140], R5 ;  /* 0x00014005040075a7 */ /* 0x0044e400080211ff */
[----:B---3--:R-:W-:Y:S05]  /*8ca0*/  @!P1 NANOSLEEP.SYNCS 0x989680 ;  /* 0x009896800000995d */ /* 0x008fea0003900000 */
[----:B------:R-:W3:Y:S02]  /*8cb0*/  @!P1 SYNCS.PHASECHK.TRANS64 P1, [R4+URZ+0x140], R5 ;  /* 0x00014005040095a7 */ /* 0x000ee400080210ff */
[----:B---3--:R-:W-:Y:S05]  /*8cc0*/  @!P1 BRA `(.L_x_150) ;  /* 0xfffffffc00f09947 */ /* 0x008fea000383ffff */
[----:B------:R-:W-:Y:S05]  /*8cd0*/  BRA `(.L_x_151) ;  /* 0xffffffa800887947 */ /* 0x000fea000383ffff */
.L_x_61:
[----:B------:R-:W-:-:S07]  /*8ce0*/  MOV R0, UR18 ;  /* 0x0000001200007c02 */ /* 0x000fce0008000f00 */
.L_x_152:
[----:B-1----:R1:W2:Y:S02]  /*8cf0*/  SYNCS.PHASECHK.TRANS64.TRYWAIT P0, [R0+URZ+0x140], R5 ;  /* 0x00014005000075a7 */ /* 0x0022a400080011ff */
[----:B--2---:R-:W-:Y:S05]  /*8d00*/  @!P0 NANOSLEEP.SYNCS 0x989680 ;  /* 0x009896800000895d */ /* 0x004fea0003900000 */
[----:B------:R-:W2:Y:S02]  /*8d10*/  @!P0 SYNCS.PHASECHK.TRANS64 P0, [R0+URZ+0x140], R5 ;  /* 0x00014005000085a7 */ /* 0x000ea400080010ff */
[----:B--2---:R-:W-:Y:S05]  /*8d20*/  @!P0 BRA `(.L_x_152) ;  /* 0xfffffffc00f08947 */ /* 0x004fea000383ffff */
[----:B------:R-:W-:Y:S05]  /*8d30*/  BRA `(.L_x_153) ;  /* 0xffffffb000047947 */ /* 0x000fea000383ffff */
.L_x_62:
[----:B------:R-:W-:-:S07]  /*8d40*/  MOV R5, UR22 ;  /* 0x0000001600057c02 */ /* 0x000fce0008000f00 */
.L_x_154:
[----:B-1----:R1:W2:Y:S02]  /*8d50*/  SYNCS.PHASECHK.TRANS64.TRYWAIT P0, [R5+URZ+0x160], R0 ;  /* 0x00016000050075a7 */ /* 0x0022a400080011ff */
[----:B--2---:R-:W-:Y:S05]  /*8d60*/  @!P0 NANOSLEEP.SYNCS 0x989680 ;  /* 0x009896800000895d */ /* 0x004fea0003900000 */
[----:B------:R-:W2:Y:S02]  /*8d70*/  @!P0 SYNCS.PHASECHK.TRANS64 P0, [R5+URZ+0x160], R0 ;  /* 0x00016000050085a7 */ /* 0x000ea400080010ff */
[----:B--2---:R-:W-:Y:S05]  /*8d80*/  @!P0 BRA `(.L_x_154) ;  /* 0xfffffffc00f08947 */ /* 0x004fea000383ffff */
[----:B------:R-:W-:Y:S05]  /*8d90*/  BRA `(.L_x_155) ;  /* 0xffffffb000207947 */ /* 0x000fea000383ffff */
.L_x_65:
[----:B-1----:R-:W-:Y:S07]  /*8da0*/  MOV R0, UR16 ;  /* 0x0000001000007c02 */ /* 0x002fee0008000f00 */
.L_x_156:
[----:B-1----:R1:W2:Y:S02]  /*8db0*/  SYNCS.PHASECHK.TRANS64.TRYWAIT P0, [R0+URZ], R5 ;  /* 0x00000005000075a7 */ /* 0x0022a400080011ff */
[----:B--2---:R-:W-:Y:S05]  /*8dc0*/  @!P0 NANOSLEEP.SYNCS 0x989680 ;  /* 0x009896800000895d */ /* 0x004fea0003900000 */
[----:B------:R-:W2:Y:S02]  /*8dd0*/  @!P0 SYNCS.PHASECHK.TRANS64 P0, [R0+URZ], R5 ;  /* 0x00000005000085a7 */ /* 0x000ea400080010ff */
[----:B--2---:R-:W-:Y:S05]  /*8de0*/  @!P0 BRA `(.L_x_156) ;  /* 0xfffffffc00f08947 */ /* 0x004fea000383ffff */
[----:B------:R-:W-:Y:S05]  /*8df0*/  BRA `(.L_x_64) ;  /* 0xffffffb000447947 */ /* 0x000fea000383ffff */
.L_x_68:
[----:B------:R-:W-:-:S07]  /*8e00*/  MOV R0, UR4 ;  /* 0x0000000400007c02 */ /* 0x000fce0008000f00 */
.L_x_157:
[----:B-1----:R1:W3:Y:S02]  /*8e10*/  SYNCS.PHASECHK.TRANS64.TRYWAIT P0, [R0+URZ], R3 ;  /* 0x00000003000075a7 */ /* 0x0022e400080011ff */
[----:B---3--:R-:W-:Y:S05]  /*8e20*/  @!P0 NANOSLEEP.SYNCS 0x989680 ;  /* 0x009896800000895d */ /* 0x008fea0003900000 */
[----:B------:R-:W3:Y:S02]  /*8e30*/  @!P0 SYNCS.PHASECHK.TRANS64 P0, [R0+URZ], R3 ;  /* 0x00000003000085a7 */ /* 0x000ee400080010ff */
[----:B---3--:R-:W-:Y:S05]  /*8e40*/  @!P0 BRA `(.L_x_157) ;  /* 0xfffffffc00f08947 */ /* 0x008fea000383ffff */
[----:B------:R-:W-:Y:S05]  /*8e50*/  BRA `(.L_x_158) ;  /* 0xffffffb400107947 */ /* 0x000fea000383ffff */
.L_x_69:
[----:B------:R-:W-:-:S07]  /*8e60*/  MOV R0, UR4 ;  /* 0x0000000400007c02 */ /* 0x000fce0008000f00 */
.L_x_159:
[----:B-1----:R1:W2:Y:S02]  /*8e70*/  SYNCS.PHASECHK.TRANS64.TRYWAIT P0, [R0+URZ], R3 ;  /* 0x00000003000075a7 */ /* 0x0022a400080011ff */
[----:B--2---:R-:W-:Y:S05]  /*8e80*/  @!P0 NANOSLEEP.SYNCS 0x989680 ;  /* 0x009896800000895d */ /* 0x004fea0003900000 */
[----:B------:R-:W2:Y:S02]  /*8e90*/  @!P0 SYNCS.PHASECHK.TRANS64 P0, [R0+URZ], R3 ;  /* 0x00000003000085a7 */ /* 0x000ea400080010ff */
[----:B--2---:R-:W-:Y:S05]  /*8ea0*/  @!P0 BRA `(.L_x_159) ;  /* 0xfffffffc00f08947 */ /* 0x004fea000383ffff */
[----:B------:R-:W-:Y:S05]  /*8eb0*/  BRA `(.L_x_160) ;  /* 0xffffffb4001c7947 */ /* 0x000fea000383ffff */
.L_x_74:
[----:B------:R-:W-:Y:S07]  /*8ec0*/  MOV R0, UR22 ;  /* 0x0000001600007c02 */ /* 0x000fee0008000f00 */
.L_x_161:
[----:B-1----:R1:W3:Y:S02]  /*8ed0*/  SYNCS.PHASECHK.TRANS64.TRYWAIT P0, [R0+URZ+0x140], R5 ;  /* 0x00014005000075a7 */ /* 0x0022e400080011ff */
[----:B---3--:R-:W-:Y:S05]  /*8ee0*/  @!P0 NANOSLEEP.SYNCS 0x989680 ;  /* 0x009896800000895d */ /* 0x008fea0003900000 */
[----:B------:R-:W3:Y:S02]  /*8ef0*/  @!P0 SYNCS.PHASECHK.TRANS64 P0, [R0+URZ+0x140], R5 ;  /* 0x00014005000085a7 */ /* 0x000ee400080010ff */
[----:B---3--:R-:W-:Y:S05]  /*8f00*/  @!P0 BRA `(.L_x_161) ;  /* 0xfffffffc00f08947 */ /* 0x008fea000383ffff */
[----:B------:R-:W-:Y:S05]  /*8f10*/  BRA `(.L_x_162) ;  /* 0xffffffb800687947 */ /* 0x000fea000383ffff */
.L_x_77:
[----:B------:R-:W-:Y:S07]  /*8f20*/  MOV R0, UR22 ;  /* 0x0000001600007c02 */ /* 0x000fee0008000f00 */
.L_x_163:
[----:B-1----:R1:W3:Y:S02]  /*8f30*/  SYNCS.PHASECHK.TRANS64.TRYWAIT P2, [R0+URZ+0x138], R11 ;  /* 0x0001380b000075a7 */ /* 0x0022e400080411ff */
[----:B---3--:R-:W-:Y:S05]  /*8f40*/  @!P2 NANOSLEEP.SYNCS 0x989680 ;  /* 0x009896800000a95d */ /* 0x008fea0003900000 */
[----:B------:R-:W3:Y:S02]  /*8f50*/  @!P2 SYNCS.PHASECHK.TRANS64 P2, [R0+URZ+0x138], R11 ;  /* 0x0001380b0000a5a7 */ /* 0x000ee400080410ff */
[----:B---3--:R-:W-:Y:S05]  /*8f60*/  @!P2 BRA `(.L_x_163) ;  /* 0xfffffffc00f0a947 */ /* 0x008fea000383ffff */
[----:B------:R-:W-:Y:S05]  /*8f70*/  BRA `(.L_x_76) ;  /* 0xffffffbc00cc7947 */ /* 0x000fea000383ffff */
.L_x_80:
[----:B------:R-:W-:Y:S07]  /*8f80*/  MOV R2, UR22 ;  /* 0x0000001600027c02 */ /* 0x000fee0008000f00 */
.L_x_164:
[----:B-1----:R1:W3:Y:S02]  /*8f90*/  SYNCS.PHASECHK.TRANS64.TRYWAIT P1, [R2+URZ+0x120], R9 ;  /* 0x00012009020075a7 */ /* 0x0022e400080211ff */
[----:B---3--:R-:W-:Y:S05]  /*8fa0*/  @!P1 NANOSLEEP.SYNCS 0x989680 ;  /* 0x009896800000995d */ /* 0x008fea0003900000 */
[----:B------:R-:W3:Y:S02]  /*8fb0*/  @!P1 SYNCS.PHASECHK.TRANS64 P1, [R2+URZ+0x120], R9 ;  /* 0x00012009020095a7 */ /* 0x000ee400080210ff */
[----:B---3--:R-:W-:Y:S05]  /*8fc0*/  @!P1 BRA `(.L_x_164) ;  /* 0xfffffffc00f09947 */ /* 0x008fea000383ffff */
[----:B------:R-:W-:Y:S05]  /*8fd0*/  BRA `(.L_x_165) ;  /* 0xffffffc000807947 */ /* 0x000fea000383ffff */
.L_x_81:
[----:B------:R-:W-:Y:S07]  /*8fe0*/  MOV R0, UR22 ;  /* 0x0000001600007c02 */ /* 0x000fee0008000f00 */
.L_x_166:
[----:B-1----:R1:W3:Y:S02]  /*8ff0*/  SYNCS.PHASECHK.TRANS64.TRYWAIT P0, [R0+URZ+0x128], R9 ;  /* 0x00012809000075a7 */ /* 0x0022e400080011ff */
[----:B---3--:R-:W-:Y:S05]  /*9000*/  @!P0 NANOSLEEP.SYNCS 0x989680 ;  /* 0x009896800000895d */ /* 0x008fea0003900000 */
[----:B------:R-:W3:Y:S02]  /*9010*/  @!P0 SYNCS.PHASECHK.TRANS64 P0, [R0+URZ+0x128], R9 ;  /* 0x00012809000085a7 */ /* 0x000ee400080010ff */
[----:B---3--:R-:W-:Y:S05]  /*9020*/  @!P0 BRA `(.L_x_166) ;  /* 0xfffffffc00f08947 */ /* 0x008fea000383ffff */
[----:B------:R-:W-:Y:S05]  /*9030*/  BRA `(.L_x_167) ;  /* 0xffffffc000c87947 */ /* 0x000fea000383ffff */
.L_x_83:
[----:B------:R-:W-:-:S07]  /*9040*/  MOV R0, UR22 ;  /* 0x0000001600007c02 */ /* 0x000fce0008000f00 */
.L_x_168:
[----:B-1----:R1:W3:Y:S02]  /*9050*/  SYNCS.PHASECHK.TRANS64.TRYWAIT P0, [R0+URZ+0x120], R3 ;  /* 0x00012003000075a7 */ /* 0x0022e400080011ff */
[----:B---3--:R-:W-:Y:S05]  /*9060*/  @!P0 NANOSLEEP.SYNCS 0x989680 ;  /* 0x009896800000895d */ /* 0x008fea0003900000 */
[----:B------:R-:W3:Y:S02]  /*9070*/  @!P0 SYNCS.PHASECHK.TRANS64 P0, [R0+URZ+0x120], R3 ;  /* 0x00012003000085a7 */ /* 0x000ee400080010ff */
[----:B---3--:R-:W-:Y:S05]  /*9080*/  @!P0 BRA `(.L_x_168) ;  /* 0xfffffffc00f08947 */ /* 0x008fea000383ffff */
[----:B------:R-:W-:Y:S05]  /*9090*/  BRA `(.L_x_169) ;  /* 0xffffffc4002c7947 */ /* 0x000fea000383ffff */
.L_x_85:
[----:B------:R-:W-:Y:S07]  /*90a0*/  MOV R0, UR49 ;  /* 0x0000003100007c02 */ /* 0x000fee0008000f00 */
.L_x_170:
[----:B-1----:R1:W2:Y:S02]  /*90b0*/  SYNCS.PHASECHK.TRANS64.TRYWAIT P0, [R0+URZ+0x140], R3 ;  /* 0x00014003000075a7 */ /* 0x0022a400080011ff */
[----:B--2---:R-:W-:Y:S05]  /*90c0*/  @!P0 NANOSLEEP.SYNCS 0x989680 ;  /* 0x009896800000895d */ /* 0x004fea0003900000 */
[----:B------:R-:W2:Y:S02]  /*90d0*/  @!P0 SYNCS.PHASECHK.TRANS64 P0, [R0+URZ+0x140], R3 ;  /* 0x00014003000085a7 */ /* 0x000ea400080010ff */
[----:B--2---:R-:W-:Y:S05]  /*90e0*/  @!P0 BRA `(.L_x_170) ;  /* 0xfffffffc00f08947 */ /* 0x004fea000383ffff */
[----:B------:R-:W-:Y:S05]  /*90f0*/  BRA `(.L_x_171) ;  /* 0xffffffc8001c7947 */ /* 0x000fea000383ffff */
.L_x_96:
[----:B--2---:R2:W3:Y:S02]  /*9100*/  SYNCS.PHASECHK.TRANS64.TRYWAIT P1, [R0+URZ+0x110], R3 ;  /* 0x00011003000075a7 */ /* 0x0044e400080211ff */
[----:B---3--:R-:W-:Y:S05]  /*9110*/  @!P1 NANOSLEEP.SYNCS 0x989680 ;  /* 0x009896800000995d */ /* 0x008fea0003900000 */
[----:B------:R-:W3:Y:S02]  /*9120*/  @!P1 SYNCS.PHASECHK.TRANS64 P1, [R0+URZ+0x110], R3 ;  /* 0x00011003000095a7 */ /* 0x000ee400080210ff */
[----:B---3--:R-:W-:Y:S05]  /*9130*/  @!P1 BRA `(.L_x_96) ;  /* 0xfffffffc00f09947 */ /* 0x008fea000383ffff */
[----:B------:R-:W-:Y:S05]  /*9140*/  BRA `(.L_x_95) ;  /* 0xffffffd800047947 */ /* 0x000fea000383ffff */
.L_x_98:
[----:B----4-:R4:W1:Y:S02]  /*9150*/  SYNCS.PHASECHK.TRANS64.TRYWAIT P0, [R117+URZ+0x150], R4 ;  /* 0x00015004750075a7 */ /* 0x01086400080011ff */
[----:B-1----:R-:W-:Y:S05]  /*9160*/  @!P0 NANOSLEEP.SYNCS 0x989680 ;  /* 0x009896800000895d */ /* 0x002fea0003900000 */
[----:B------:R-:W1:Y:S02]  /*9170*/  @!P0 SYNCS.PHASECHK.TRANS64 P0, [R117+URZ+0x150], R4 ;  /* 0x00015004750085a7 */ /* 0x000e6400080010ff */
[----:B-1----:R-:W-:Y:S05]  /*9180*/  @!P0 BRA `(.L_x_98) ;  /* 0xfffffffc00f08947 */ /* 0x002fea000383ffff */
[----:B------:R-:W-:Y:S05]  /*9190*/  BRA `(.L_x_97) ;  /* 0xffffffd800547947 */ /* 0x000fea000383ffff */
.L_x_107:
[----:B---3--:R3:W4:Y:S02]  /*91a0*/  SYNCS.PHASECHK.TRANS64.TRYWAIT P0, [R125+URZ+0x110], R4 ;  /* 0x000110047d0075a7 */ /* 0x00872400080011ff */
[----:B----4-:R-:W-:Y:S05]  /*91b0*/  @!P0 NANOSLEEP.SYNCS 0x989680 ;  /* 0x009896800000895d */ /* 0x010fea0003900000 */
[----:B------:R-:W4:Y:S02]  /*91c0*/  @!P0 SYNCS.PHASECHK.TRANS64 P0, [R125+URZ+0x110], R4 ;  /* 0x000110047d0085a7 */ /* 0x000f2400080010ff */
[----:B----4-:R-:W-:Y:S05]  /*91d0*/  @!P0 BRA `(.L_x_107) ;  /* 0xfffffffc00f08947 */ /* 0x010fea000383ffff */
[----:B------:R-:W-:Y:S05]  /*91e0*/  BRA `(.L_x_106) ;  /* 0xffffffe4005c7947 */ /* 0x000fea000383ffff */
        .weak           $__internal_0_$__cuda_sm10x_tcgen05_guardrail_trap_col_being_dealloced_not_returned_by_alloc
        .type           $__internal_0_$__cuda_sm10x_tcgen05_guardrail_trap_col_being_dealloced_not_returned_by_alloc,@function
        .size           $__internal_0_$__cuda_sm10x_tcgen05_guardrail_trap_col_being_dealloced_not_returned_by_alloc,($__internal_1_$__cuda_sm10x_tcgen05_guardrail_trap_phase_invalid_during_alloc - $__internal_0_$__cuda_sm10x_tcgen05_guardrail_trap_col_being_dealloced_not_returned_by_alloc)
$__internal_0_$__cuda_sm10x_tcgen05_guardrail_trap_col_being_dealloced_not_returned_by_alloc:
[----:B------:R-:W-:Y:S05]  /*91f0*/  BPT.TRAP 0x1 ;  /* 0x000000040000795c */ /* 0x000fea0000300000 */
[----:B------:R-:W-:-:S04]  /*9200*/  HFMA2 R3, -RZ, RZ, 0, 0 ;  /* 0x00000000ff037431 */ /* 0x000fc800000001ff */
[----:B------:R-:W-:Y:S05]  /*9210*/  RET.REL.NODEC R2 `(_ZN7cutlass13device_kernelINS_4conv6kernel13ConvUniversalINS1_16ConvProblemShapeILNS1_8OperatorE0ELi3EEENS1_10collective14CollectiveConvINS1_47MainloopSm100TmaUmmaWarpSpecializedImplicitGemmILS5_0ELi17ELi3ELi1ELi2EN4cute5tupleIJNSA_1CILi1EEESD_SD_EEEEENSB_IJNSC_ILi64EEENSC_ILi128EEENSB_IJSG_EEEEEENS_12float_e4m3_tESK_NSA_8TiledMMAINSA_8MMA_AtomIJNSA_10MMA_TraitsINSA_19SM100_MMA_F8F6F4_SSEJSK_SK_fSG_SH_NSA_17integral_constantINSA_4UMMA5MajorELSR_0EEESS_NSP_INSQ_7ScaleInELST_0EEESU_EEEEEENSA_6LayoutISE_NSB_IJNSC_ILi0EEESY_SY_EEEEENSB_IJNSA_10UnderscoreES11_S11_EEEEENS7_6detail27Sm100ImplicitGemmTileTraitsINSA_20SM90_TMA_LOAD_IM2COLENSA_14ComposedLayoutINSA_7SwizzleILi2ELi4ELi3EEENSA_18smem_ptr_flag_bitsILi8EEENSX_INSB_IJNSC_ILi8EEESG_EEENSB_IJSG_SD_EEEEEEEvEENS15_INSA_13SM90_TMA_LOADES1G_vEEEENS_8epilogue10collective18CollectiveEpilogueINS1L_23Sm100TmaWarpSpecializedILi2ELi2ELi32ELb0ELb0EEEJSJ_NSB_IJNSX_ISG_SD_EES1Q_EEESK_NSB_IJNSB_IJllllEEESD_SY_EEESK_S1T_NS1L_6fusion15FusionCallbacksIS1P_NS1U_17LinearCombinationISK_fSK_fLNS_15FloatRoundStyleE2EEESJ_S1R_JEEENSA_5SM1004TMEM4LOAD26SM100_TMEM_LOAD_16dp32b32xES16_S1G_NSA_39AutoVectorizingCopyWithAssumedAlignmentILi128EEENSA_21SM90_TMA_STORE_IM2COLES1G_S25_S25_EEEvvEEEEvNT_6ParamsE) ;  /* 0xffffff6c02787950 */ /* 0x000fea0003c3ffff */
        .weak           $__internal_1_$__cuda_sm10x_tcgen05_guardrail_trap_phase_invalid_during_alloc
        .type           $__internal_1_$__cuda_sm10x_tcgen05_guardrail_trap_phase_invalid_during_alloc,@function
        .size           $__internal_1_$__cuda_sm10x_tcgen05_guardrail_trap_phase_invalid_during_alloc,($__internal_2_$__cuda_sm10x_tcgen05_guardrail_trap_unallocated_columns_being_dealloced - $__internal_1_$__cuda_sm10x_tcgen05_guardrail_trap_phase_invalid_during_alloc)
$__internal_1_$__cuda_sm10x_tcgen05_guardrail_trap_phase_invalid_during_alloc:
[----:B------:R-:W-:Y:S05]  /*9220*/  BPT.TRAP 0x1 ;  /* 0x000000040000795c */ /* 0x000fea0000300000 */
[----:B------:R-:W-:-:S04]  /*9230*/  MOV R3, 0x0 ;  /* 0x0000000000037802 */ /* 0x000fc80000000f00 */
[----:B------:R-:W-:Y:S05]  /*9240*/  RET.REL.NODEC R2 `(_ZN7cutlass13device_kernelINS_4conv6kernel13ConvUniversalINS1_16ConvProblemShapeILNS1_8OperatorE0ELi3EEENS1_10collective14CollectiveConvINS1_47MainloopSm100TmaUmmaWarpSpecializedImplicitGemmILS5_0ELi17ELi3ELi1ELi2EN4cute5tupleIJNSA_1CILi1EEESD_SD_EEEEENSB_IJNSC_ILi64EEENSC_ILi128EEENSB_IJSG_EEEEEENS_12float_e4m3_tESK_NSA_8TiledMMAINSA_8MMA_AtomIJNSA_10MMA_TraitsINSA_19SM100_MMA_F8F6F4_SSEJSK_SK_fSG_SH_NSA_17integral_constantINSA_4UMMA5MajorELSR_0EEESS_NSP_INSQ_7ScaleInELST_0EEESU_EEEEEENSA_6LayoutISE_NSB_IJNSC_ILi0EEESY_SY_EEEEENSB_IJNSA_10UnderscoreES11_S11_EEEEENS7_6detail27Sm100ImplicitGemmTileTraitsINSA_20SM90_TMA_LOAD_IM2COLENSA_14ComposedLayoutINSA_7SwizzleILi2ELi4ELi3EEENSA_18smem_ptr_flag_bitsILi8EEENSX_INSB_IJNSC_ILi8EEESG_EEENSB_IJSG_SD_EEEEEEEvEENS15_INSA_13SM90_TMA_LOADES1G_vEEEENS_8epilogue10collective18CollectiveEpilogueINS1L_23Sm100TmaWarpSpecializedILi2ELi2ELi32ELb0ELb0EEEJSJ_NSB_IJNSX_ISG_SD_EES1Q_EEESK_NSB_IJNSB_IJllllEEESD_SY_EEESK_S1T_NS1L_6fusion15FusionCallbacksIS1P_NS1U_17LinearCombinationISK_fSK_fLNS_15FloatRoundStyleE2EEESJ_S1R_JEEENSA_5SM1004TMEM4LOAD26SM100_TMEM_LOAD_16dp32b32xES16_S1G_NSA_39AutoVectorizingCopyWithAssumedAlignmentILi128EEENSA_21SM90_TMA_STORE_IM2COLES1G_S25_S25_EEEvvEEEEvNT_6ParamsE) ;  /* 0xffffff6c026c7950 */ /* 0x000fea0003c3ffff */
        .weak           $__internal_2_$__cuda_sm10x_tcgen05_guardrail_trap_unallocated_columns_being_dealloced
        .type           $__internal_2_$__cuda_sm10x_tcgen05_guardrail_trap_unallocated_columns_being_dealloced,@function
        .size           $__internal_2_$__cuda_sm10x_tcgen05_guardrail_trap_unallocated_columns_being_dealloced,(.L_x_173 - $__internal_2_$__cuda_sm10x_tcgen05_guardrail_trap_unallocated_columns_being_dealloced)
$__internal_2_$__cuda_sm10x_tcgen05_guardrail_trap_unallocated_columns_being_dealloced:
[----:B------:R-:W-:Y:S05]  /*9250*/  BPT.TRAP 0x1 ;  /* 0x000000040000795c */ /* 0x000fea0000300000 */
[----:B------:R-:W-:-:S04]  /*9260*/  HFMA2 R3, -RZ, RZ, 0, 0 ;  /* 0x00000000ff037431 */ /* 0x000fc800000001ff */
[----:B------:R-:W-:Y:S05]  /*9270*/  RET.REL.NODEC R2 `(_ZN7cutlass13device_kernelINS_4conv6kernel13ConvUniversalINS1_16ConvProblemShapeILNS1_8OperatorE0ELi3EEENS1_10collective14CollectiveConvINS1_47MainloopSm100TmaUmmaWarpSpecializedImplicitGemmILS5_0ELi17ELi3ELi1ELi2EN4cute5tupleIJNSA_1CILi1EEESD_SD_EEEEENSB_IJNSC_ILi64EEENSC_ILi128EEENSB_IJSG_EEEEEENS_12float_e4m3_tESK_NSA_8TiledMMAINSA_8MMA_AtomIJNSA_10MMA_TraitsINSA_19SM100_MMA_F8F6F4_SSEJSK_SK_fSG_SH_NSA_17integral_constantINSA_4UMMA5MajorELSR_0EEESS_NSP_INSQ_7ScaleInELST_0EEESU_EEEEEENSA_6LayoutISE_NSB_IJNSC_ILi0EEESY_SY_EEEEENSB_IJNSA_10UnderscoreES11_S11_EEEEENS7_6detail27Sm100ImplicitGemmTileTraitsINSA_20SM90_TMA_LOAD_IM2COLENSA_14ComposedLayoutINSA_7SwizzleILi2ELi4ELi3EEENSA_18smem_ptr_flag_bitsILi8EEENSX_INSB_IJNSC_ILi8EEESG_EEENSB_IJSG_SD_EEEEEEEvEENS15_INSA_13SM90_TMA_LOADES1G_vEEEENS_8epilogue10collective18CollectiveEpilogueINS1L_23Sm100TmaWarpSpecializedILi2ELi2ELi32ELb0ELb0EEEJSJ_NSB_IJNSX_ISG_SD_EES1Q_EEESK_NSB_IJNSB_IJllllEEESD_SY_EEESK_S1T_NS1L_6fusion15FusionCallbacksIS1P_NS1U_17LinearCombinationISK_fSK_fLNS_15FloatRoundStyleE2EEESJ_S1R_JEEENSA_5SM1004TMEM4LOAD26SM100_TMEM_LOAD_16dp32b32xES16_S1G_NSA_39AutoVectorizingCopyWithAssumedAlignmentILi128EEENSA_21SM90_TMA_STORE_IM2COLES1G_S25_S25_EEEvvEEEEvNT_6ParamsE) ;  /* 0xffffff6c02607950 */ /* 0x000fea0003c3ffff */
.L_x_172:
[----:B------:R-:W-:-:S00]  /*9280*/  BRA `(.L_x_172) ;  /* 0xfffffffc00fc7947 */ /* 0x000fc0000383ffff */
[----:B------:R-:W-:-:S00]  /*9290*/  NOP ;  /* 0x0000000000007918 */ /* 0x000fc00000000000 */
        /* <DEDUP_REMOVED lines=14> */
.L_x_173:


//--------------------- .nv.global.init           --------------------------
	.section	.nv.global.init,"aw",@progbits
.nv.global.init:
	.type		$str$29,@object
	.size		$str$29,($str$30 - $str$29)
$str$29:
        /*0000*/ 	.byte	0x28, 0x61, 0x64, 0x64, 0x72, 0x65, 0x73, 0x73, 0x20, 0x26, 0x20, 0x6d, 0x61, 0x73, 0x6b, 0x29
        /*0010*/ 	.byte	0x20, 0x3d, 0x3d, 0x20, 0x30, 0x00
	.type		$str$30,@object
	.size		$str$30,($str$28 - $str$30)
$str$30:
        /*0016*/ 	.byte	0x2f, 0x74, 0x6d, 0x70, 0x2f, 0x63, 0x75, 0x74, 0x6c, 0x61, 0x73, 0x73, 0x5f, 0x73, 0x77, 0x65
        /*0026*/ 	.byte	0x65, 0x70, 0x5f, 0x73, 0x72, 0x63, 0x2f, 0x69, 0x6e, 0x63, 0x6c, 0x75, 0x64, 0x65, 0x2f, 0x63
        /*0036*/ 	.byte	0x75, 0x74, 0x65, 0x2f, 0x70, 0x6f, 0x69, 0x6e, 0x74, 0x65, 0x72, 0x5f, 0x66, 0x6c, 0x61, 0x67
        /*0046*/ 	.byte	0x67, 0x65, 0x64, 0x2e, 0x68, 0x70, 0x70, 0x00
	.type		$str$28,@object
	.size		$str$28,($str$27 - $str$28)
$str$28:
        /*004e*/ 	.byte	0x2f, 0x74, 0x6d, 0x70, 0x2f, 0x63, 0x75, 0x74, 0x6c, 0x61, 0x73, 0x73, 0x5f, 0x73, 0x77, 0x65
        /*005e*/ 	.byte	0x65, 0x70, 0x5f, 0x73, 0x72, 0x63, 0x2f, 0x69, 0x6e, 0x63, 0x6c, 0x75, 0x64, 0x65, 0x2f, 0x63
        /*006e*/ 	.byte	0x75, 0x74, 0x65, 0x2f, 0x61, 0x74, 0x6f, 0x6d, 0x2f, 0x63, 0x6f, 0x70, 0x79, 0x5f, 0x74, 0x72
        /*007e*/ 	.byte	0x61, 0x69, 0x74, 0x73, 0x5f, 0x73, 0x6d, 0x31, 0x30, 0x30, 0x2e, 0x68, 0x70, 0x70, 0x00
	.type		$str$27,@object
	.size		$str$27,(__unnamed_1 - $str$27)
$str$27:
        /*008d*/ 	.byte	0x28, 0x28, 0x75, 0x69, 0x6e, 0x74, 0x33, 0x32, 0x5f, 0x74, 0x28, 0x74, 0x68, 0x72, 0x65, 0x61
        /*009d*/ 	.byte	0x64, 0x49, 0x64, 0x78, 0x2e, 0x78, 0x29, 0x20, 0x2f, 0x20, 0x33, 0x32, 0x29, 0x20, 0x25, 0x20
        /*00ad*/ 	.byte	0x34, 0x29, 0x20, 0x3d, 0x3d, 0x20, 0x28, 0x28, 0x28, 0x74, 0x6d, 0x65, 0x6d, 0x5f, 0x61, 0x64
        /*00bd*/ 	.byte	0x64, 0x72, 0x20, 0x3e, 0x3e, 0x20, 0x31, 0x36, 0x29, 0x20, 0x2f, 0x20, 0x33, 0x32, 0x29, 0x20
        /*00cd*/ 	.byte	0x25, 0x20, 0x34, 0x29, 0x00
	.type		__unnamed_1,@object
	.size		__unnamed_1,(__unnamed_2 - __unnamed_1)
__unnamed_1:
        /*00d2*/ 	.byte	0x61, 0x75, 0x74, 0x6f, 0x20, 0x63, 0x75, 0x74, 0x65, 0x3a, 0x3a, 0x61, 0x73, 0x5f, 0x70, 0x6f
        /* <DEDUP_REMOVED lines=24> */
        /*0262*/ 	.byte	0x3c, 0x34, 0x30, 0x39, 0x36, 0x3e, 0x3e, 0x3e, 0x3e, 0x5d, 0x00
	.type		__unnamed_2,@object
	.size		__unnamed_2,(.L_2 - __unnamed_2)
__unnamed_2:
        /* <DEDUP_REMOVED lines=40> */
        /*04ed*/ 	.byte	0x74, 0x65, 0x3a, 0x3a, 0x43, 0x3c, 0x30, 0x3e, 0x3e, 0x3e, 0x3e, 0x5d, 0x00
.L_2:


//--------------------- .nv.shared._ZN7cutlass13device_kernelINS_4conv6kernel13ConvUniversalINS1_16ConvProblemShapeILNS1_8OperatorE0ELi3EEENS1_10collective14CollectiveConvINS1_47MainloopSm100TmaUmmaWarpSpecializedImplicitGemmILS5_0ELi17ELi3ELi1ELi2EN4cute5tupleIJNSA_1CILi1EEESD_SD_EEEEENSB_IJNSC_ILi64EEENSC_ILi128EEENSB_IJSG_EEEEEENS_12float_e4m3_tESK_NSA_8TiledMMAINSA_8MMA_AtomIJNSA_10MMA_TraitsINSA_19SM100_MMA_F8F6F4_SSEJSK_SK_fSG_SH_NSA_17integral_constantINSA_4UMMA5MajorELSR_0EEESS_NSP_INSQ_7ScaleInELST_0EEESU_EEEEEENSA_6LayoutISE_NSB_IJNSC_ILi0EEESY_SY_EEEEENSB_IJNSA_10UnderscoreES11_S11_EEEEENS7_6detail27Sm100ImplicitGemmTileTraitsINSA_20SM90_TMA_LOAD_IM2COLENSA_14ComposedLayoutINSA_7SwizzleILi2ELi4ELi3EEENSA_18smem_ptr_flag_bitsILi8EEENSX_INSB_IJNSC_ILi8EEESG_EEENSB_IJSG_SD_EEEEEEEvEENS15_INSA_13SM90_TMA_LOADES1G_vEEEENS_8epilogue10collective18CollectiveEpilogueINS1L_23Sm100TmaWarpSpecializedILi2ELi2ELi32ELb0ELb0EEEJSJ_NSB_IJNSX_ISG_SD_EES1Q_EEESK_NSB_IJNSB_IJllllEEESD_SY_EEESK_S1T_NS1L_6fusion15FusionCallbacksIS1P_NS1U_17LinearCombinationISK_fSK_fLNS_15FloatRoundStyleE2EEESJ_S1R_JEEENSA_5SM1004TMEM4LOAD26SM100_TMEM_LOAD_16dp32b32xES16_S1G_NSA_39AutoVectorizingCopyWithAssumedAlignmentILi128EEENSA_21SM90_TMA_STORE_IM2COLES1G_S25_S25_EEEvvEEEEvNT_6ParamsE --------------------------
	.section	.nv.shared._ZN7cutlass13device_kernelINS_4conv6kernel13ConvUniversalINS1_16ConvProblemShapeILNS1_8OperatorE0ELi3EEENS1_10collective14CollectiveConvINS1_47MainloopSm100TmaUmmaWarpSpecializedImplicitGemmILS5_0ELi17ELi3ELi1ELi2EN4cute5tupleIJNSA_1CILi1EEESD_SD_EEEEENSB_IJNSC_ILi64EEENSC_ILi128EEENSB_IJSG_EEEEEENS_12float_e4m3_tESK_NSA_8TiledMMAINSA_8MMA_AtomIJNSA_10MMA_TraitsINSA_19SM100_MMA_F8F6F4_SSEJSK_SK_fSG_SH_NSA_17integral_constantINSA_4UMMA5MajorELSR_0EEESS_NSP_INSQ_7ScaleInELST_0EEESU_EEEEEENSA_6LayoutISE_NSB_IJNSC_ILi0EEESY_SY_EEEEENSB_IJNSA_10UnderscoreES11_S11_EEEEENS7_6detail27Sm100ImplicitGemmTileTraitsINSA_20SM90_TMA_LOAD_IM2COLENSA_14ComposedLayoutINSA_7SwizzleILi2ELi4ELi3EEENSA_18smem_ptr_flag_bitsILi8EEENSX_INSB_IJNSC_ILi8EEESG_EEENSB_IJSG_SD_EEEEEEEvEENS15_INSA_13SM90_TMA_LOADES1G_vEEEENS_8epilogue10collective18CollectiveEpilogueINS1L_23Sm100TmaWarpSpecializedILi2ELi2ELi32ELb0ELb0EEEJSJ_NSB_IJNSX_ISG_SD_EES1Q_EEESK_NSB_IJNSB_IJllllEEESD_SY_EEESK_S1T_NS1L_6fusion15FusionCallbacksIS1P_NS1U_17LinearCombinationISK_fSK_fLNS_15FloatRoundStyleE2EEESJ_S1R_JEEENSA_5SM1004TMEM4LOAD26SM100_TMEM_LOAD_16dp32b32xES16_S1G_NSA_39AutoVectorizingCopyWithAssumedAlignmentILi128EEENSA_21SM90_TMA_STORE_IM2COLES1G_S25_S25_EEEvvEEEEvNT_6ParamsE,"aw",@nobits
	.sectionflags	@""
	.align	16
	.zero		1024


//--------------------- .nv.shared.reserved.0     --------------------------
	.section	.nv.shared.reserved.0,"aw",@nobits
	.weak		__nv_reservedSMEM_offset_0_alias
	.size		__nv_reservedSMEM_offset_0_alias, 0, 64
	.other		__nv_reservedSMEM_offset_0_alias,@"STO_CUDA_RESERVED_SHARED STV_DEFAULT"
__nv_reservedSMEM_offset_0_alias:
	.zero		0
.nv.shared.reserved.0:
	.zero		64
	.weak		__nv_reservedSMEM_tcgen05_partition
	.type		__nv_reservedSMEM_tcgen05_partition,@object
	.size		__nv_reservedSMEM_tcgen05_partition,(.L_0 - __nv_reservedSMEM_tcgen05_partition)
__nv_reservedSMEM_tcgen05_partition:
	.zero		32
.L_0:


//--------------------- .nv.global                --------------------------
	.section	.nv.global,"aw",@nobits
.nv.global:
	.type		_ZN39_INTERNAL_e3114eb1_4_k_cu_9c6c8f5e_31394cute1_E,@object
	.size		_ZN39_INTERNAL_e3114eb1_4_k_cu_9c6c8f5e_31394cute1_E,(_ZN39_INTERNAL_e3114eb1_4_k_cu_9c6c8f5e_31394cuda3std3__45__cpo6cbeginE - _ZN39_INTERNAL_e3114eb1_4_k_cu_9c6c8f5e_31394cute1_E)
_ZN39_INTERNAL_e3114eb1_4_k_cu_9c6c8f5e_31394cute1_E:
	.zero		1
	.type		_ZN39_INTERNAL_e3114eb1_4_k_cu_9c6c8f5e_31394cuda3std3__45__cpo6cbeginE,@object
	.size		_ZN39_INTERNAL_e3114eb1_4_k_cu_9c6c8f5e_31394cuda3std3__45__cpo6cbeginE,(_ZN39_INTERNAL_e3114eb1_4_k_cu_9c6c8f5e_31394cuda3std3__48in_placeE - _ZN39_INTERNAL_e3114eb1_4_k_cu_9c6c8f5e_31394cuda3std3__45__cpo6cbeginE)
_ZN39_INTERNAL_e3114eb1_4_k_cu_9c6c8f5e_31394cuda3std3__45__cpo6cbeginE:
	.zero		1
	.type		_ZN39_INTERNAL_e3114eb1_4_k_cu_9c6c8f5e_31394cuda3std3__48in_placeE,@object
	.size		_ZN39_INTERNAL_e3114eb1_4_k_cu_9c6c8f5e_31394cuda3std3__48in_placeE,(_ZN39_INTERNAL_e3114eb1_4_k_cu_9c6c8f5e_31394cuda3std6ranges3__45__cpo9iter_moveE - _ZN39_INTERNAL_e3114eb1_4_k_cu_9c6c8f5e_31394cuda3std3__48in_placeE)
_ZN39_INTERNAL_e3114eb1_4_k_cu_9c6c8f5e_31394cuda3std3__48in_placeE:
	.zero		1
	.type		_ZN39_INTERNAL_e3114eb1_4_k_cu_9c6c8f5e_31394cuda3std6ranges3__45__cpo9iter_moveE,@object
	.size		_ZN39_INTERNAL_e3114eb1_4_k_cu_9c6c8f5e_31394cuda3std6ranges3__45__cpo9iter_moveE,(_ZN39_INTERNAL_e3114eb1_4_k_cu_9c6c8f5e_31394cuda3std3__45__cpo5beginE - _ZN39_INTERNAL_e3114eb1_4_k_cu_9c6c8f5e_31394cuda3std6ranges3__45__cpo9iter_moveE)
_ZN39_INTERNAL_e3114eb1_4_k_cu_9c6c8f5e_31394cuda3std6ranges3__45__cpo9iter_moveE:
	.zero		1
	.type		_ZN39_INTERNAL_e3114eb1_4_k_cu_9c6c8f5e_31394cuda3std3__45__cpo5beginE,@object
	.size		_ZN39_INTERNAL_e3114eb1_4_k_cu_9c6c8f5e_31394cuda3std3__45__cpo5beginE,(_ZN39_INTERNAL_e3114eb1_4_k_cu_9c6c8f5e_31394cuda3std3__441_GLOBAL__N__e3114eb1_4_k_cu_9c6c8f5e_31396ignoreE - _ZN39_INTERNAL_e3114eb1_4_k_cu_9c6c8f5e_31394cuda3std3__45__cpo5beginE)
_ZN39_INTERNAL_e3114eb1_4_k_cu_9c6c8f5e_31394cuda3std3__45__cpo5beginE:
	.zero		1
	.type		_ZN39_INTERNAL_e3114eb1_4_k_cu_9c6c8f5e_31394cuda3std3__441_GLOBAL__N__e3114eb1_4_k_cu_9c6c8f5e_31396ignoreE,@object
	.size		_ZN39_INTERNAL_e3114eb1_4_k_cu_9c6c8f5e_31394cuda3std3__441_GLOBAL__N__e3114eb1_4_k_cu_9c6c8f5e_31396ignoreE,(_ZN39_INTERNAL_e3114eb1_4_k_cu_9c6c8f5e_31394cute7productE - _ZN39_INTERNAL_e3114eb1_4_k_cu_9c6c8f5e_31394cuda3std3__441_GLOBAL__N__e3114eb1_4_k_cu_9c6c8f5e_31396ignoreE)
_ZN39_INTERNAL_e3114eb1_4_k_cu_9c6c8f5e_31394cuda3std3__441_GLOBAL__N__e3114eb1_4_k_cu_9c6c8f5e_31396ignoreE:
	.zero		1
	.type		_ZN39_INTERNAL_e3114eb1_4_k_cu_9c6c8f5e_31394cute7productE,@object
	.size		_ZN39_INTERNAL_e3114eb1_4_k_cu_9c6c8f5e_31394cute7productE,(_ZN39_INTERNAL_e3114eb1_4_k_cu_9c6c8f5e_31394cuda3std3__45__cpo3endE - _ZN39_INTERNAL_e3114eb1_4_k_cu_9c6c8f5e_31394cute7productE)
_ZN39_INTERNAL_e3114eb1_4_k_cu_9c6c8f5e_31394cute7productE:
	.zero		1
	.type		_ZN39_INTERNAL_e3114eb1_4_k_cu_9c6c8f5e_31394cuda3std3__45__cpo3endE,@object
	.size		_ZN39_INTERNAL_e3114eb1_4_k_cu_9c6c8f5e_31394cuda3std3__45__cpo3endE,(_ZN39_INTERNAL_e3114eb1_4_k_cu_9c6c8f5e_31394cuda3std3__419piecewise_constructE - _ZN39_INTERNAL_e3114eb1_4_k_cu_9c6c8f5e_31394cuda3std3__45__cpo3endE)
_ZN39_INTERNAL_e3114eb1_4_k_cu_9c6c8f5e_31394cuda3std3__45__cpo3endE:
	.zero		1
	.type		_ZN39_INTERNAL_e3114eb1_4_k_cu_9c6c8f5e_31394cuda3std3__419piecewise_constructE,@object
	.size		_ZN39_INTERNAL_e3114eb1_4_k_cu_9c6c8f5e_31394cuda3std3__419piecewise_constructE,(_ZN39_INTERNAL_e3114eb1_4_k_cu_9c6c8f5e_31394cuda3std3__45__cpo4cendE - _ZN39_INTERNAL_e3114eb1_4_k_cu_9c6c8f5e_31394cuda3std3__419piecewise_constructE)
_ZN39_INTERNAL_e3114eb1_4_k_cu_9c6c8f5e_31394cuda3std3__419piecewise_constructE:
	.zero		1
	.type		_ZN39_INTERNAL_e3114eb1_4_k_cu_9c6c8f5e_31394cuda3std3__45__cpo4cendE,@object
	.size		_ZN39_INTERNAL_e3114eb1_4_k_cu_9c6c8f5e_31394cuda3std3__45__cpo4cendE,(_ZN39_INTERNAL_e3114eb1_4_k_cu_9c6c8f5e_31394cuda3std6ranges3__45__cpo4swapE - _ZN39_INTERNAL_e3114eb1_4_k_cu_9c6c8f5e_31394cuda3std3__45__cpo4cendE)
_ZN39_INTERNAL_e3114eb1_4_k_cu_9c6c8f5e_31394cuda3std3__45__cpo4cendE:
	.zero		1
	.type		_ZN39_INTERNAL_e3114eb1_4_k_cu_9c6c8f5e_31394cuda3std6ranges3__45__cpo4swapE,@object
	.size		_ZN39_INTERNAL_e3114eb1_4_k_cu_9c6c8f5e_31394cuda3std6ranges3__45__cpo4swapE,(.L_10 - _ZN39_INTERNAL_e3114eb1_4_k_cu_9c6c8f5e_31394cuda3std6ranges3__45__cpo4swapE)
_ZN39_INTERNAL_e3114eb1_4_k_cu_9c6c8f5e_31394cuda3std6ranges3__45__cpo4swapE:
	.zero		1
.L_10:


//--------------------- .nv.constant0._ZN7cutlass13device_kernelINS_4conv6kernel13ConvUniversalINS1_16ConvProblemShapeILNS1_8OperatorE0ELi3EEENS1_10collective14CollectiveConvINS1_47MainloopSm100TmaUmmaWarpSpecializedImplicitGemmILS5_0ELi17ELi3ELi1ELi2EN4cute5tupleIJNSA_1CILi1EEESD_SD_EEEEENSB_IJNSC_ILi64EEENSC_ILi128EEENSB_IJSG_EEEEEENS_12float_e4m3_tESK_NSA_8TiledMMAINSA_8MMA_AtomIJNSA_10MMA_TraitsINSA_19SM100_MMA_F8F6F4_SSEJSK_SK_fSG_SH_NSA_17integral_constantINSA_4UMMA5MajorELSR_0EEESS_NSP_INSQ_7ScaleInELST_0EEESU_EEEEEENSA_6LayoutISE_NSB_IJNSC_ILi0EEESY_SY_EEEEENSB_IJNSA_10UnderscoreES11_S11_EEEEENS7_6detail27Sm100ImplicitGemmTileTraitsINSA_20SM90_TMA_LOAD_IM2COLENSA_14ComposedLayoutINSA_7SwizzleILi2ELi4ELi3EEENSA_18smem_ptr_flag_bitsILi8EEENSX_INSB_IJNSC_ILi8EEESG_EEENSB_IJSG_SD_EEEEEEEvEENS15_INSA_13SM90_TMA_LOADES1G_vEEEENS_8epilogue10collective18CollectiveEpilogueINS1L_23Sm100TmaWarpSpecializedILi2ELi2ELi32ELb0ELb0EEEJSJ_NSB_IJNSX_ISG_SD_EES1Q_EEESK_NSB_IJNSB_IJllllEEESD_SY_EEESK_S1T_NS1L_6fusion15FusionCallbacksIS1P_NS1U_17LinearCombinationISK_fSK_fLNS_15FloatRoundStyleE2EEESJ_S1R_JEEENSA_5SM1004TMEM4LOAD26SM100_TMEM_LOAD_16dp32b32xES16_S1G_NSA_39AutoVectorizingCopyWithAssumedAlignmentILi128EEENSA_21SM90_TMA_STORE_IM2COLES1G_S25_S25_EEEvvEEEEvNT_6ParamsE --------------------------
	.section	.nv.constant0._ZN7cutlass13device_kernelINS_4conv6kernel13ConvUniversalINS1_16ConvProblemShapeILNS1_8OperatorE0ELi3EEENS1_10collective14CollectiveConvINS1_47MainloopSm100TmaUmmaWarpSpecializedImplicitGemmILS5_0ELi17ELi3ELi1ELi2EN4cute5tupleIJNSA_1CILi1EEESD_SD_EEEEENSB_IJNSC_ILi64EEENSC_ILi128EEENSB_IJSG_EEEEEENS_12float_e4m3_tESK_NSA_8TiledMMAINSA_8MMA_AtomIJNSA_10MMA_TraitsINSA_19SM100_MMA_F8F6F4_SSEJSK_SK_fSG_SH_NSA_17integral_constantINSA_4UMMA5MajorELSR_0EEESS_NSP_INSQ_7ScaleInELST_0EEESU_EEEEEENSA_6LayoutISE_NSB_IJNSC_ILi0EEESY_SY_EEEEENSB_IJNSA_10UnderscoreES11_S11_EEEEENS7_6detail27Sm100ImplicitGemmTileTraitsINSA_20SM90_TMA_LOAD_IM2COLENSA_14ComposedLayoutINSA_7SwizzleILi2ELi4ELi3EEENSA_18smem_ptr_flag_bitsILi8EEENSX_INSB_IJNSC_ILi8EEESG_EEENSB_IJSG_SD_EEEEEEEvEENS15_INSA_13SM90_TMA_LOADES1G_vEEEENS_8epilogue10collective18CollectiveEpilogueINS1L_23Sm100TmaWarpSpecializedILi2ELi2ELi32ELb0ELb0EEEJSJ_NSB_IJNSX_ISG_SD_EES1Q_EEESK_NSB_IJNSB_IJllllEEESD_SY_EEESK_S1T_NS1L_6fusion15FusionCallbacksIS1P_NS1U_17LinearCombinationISK_fSK_fLNS_15FloatRoundStyleE2EEESJ_S1R_JEEENSA_5SM1004TMEM4LOAD26SM100_TMEM_LOAD_16dp32b32xES16_S1G_NSA_39AutoVectorizingCopyWithAssumedAlignmentILi128EEENSA_21SM90_TMA_STORE_IM2COLES1G_S25_S25_EEEvvEEEEvNT_6ParamsE,"a",@progbits
	.sectionflags	@""
	.align	4
.nv.constant0._ZN7cutlass13device_kernelINS_4conv6kernel13ConvUniversalINS1_16ConvProblemShapeILNS1_8OperatorE0ELi3EEENS1_10collective14CollectiveConvINS1_47MainloopSm100TmaUmmaWarpSpecializedImplicitGemmILS5_0ELi17ELi3ELi1ELi2EN4cute5tupleIJNSA_1CILi1EEESD_SD_EEEEENSB_IJNSC_ILi64EEENSC_ILi128EEENSB_IJSG_EEEEEENS_12float_e4m3_tESK_NSA_8TiledMMAINSA_8MMA_AtomIJNSA_10MMA_TraitsINSA_19SM100_MMA_F8F6F4_SSEJSK_SK_fSG_SH_NSA_17integral_constantINSA_4UMMA5MajorELSR_0EEESS_NSP_INSQ_7ScaleInELST_0EEESU_EEEEEENSA_6LayoutISE_NSB_IJNSC_ILi0EEESY_SY_EEEEENSB_IJNSA_10UnderscoreES11_S11_EEEEENS7_6detail27Sm100ImplicitGemmTileTraitsINSA_20SM90_TMA_LOAD_IM2COLENSA_14ComposedLayoutINSA_7SwizzleILi2ELi4ELi3EEENSA_18smem_ptr_flag_bitsILi8EEENSX_INSB_IJNSC_ILi8EEESG_EEENSB_IJSG_SD_EEEEEEEvEENS15_INSA_13SM90_TMA_LOADES1G_vEEEENS_8epilogue10collective18CollectiveEpilogueINS1L_23Sm100TmaWarpSpecializedILi2ELi2ELi32ELb0ELb0EEEJSJ_NSB_IJNSX_ISG_SD_EES1Q_EEESK_NSB_IJNSB_IJllllEEESD_SY_EEESK_S1T_NS1L_6fusion15FusionCallbacksIS1P_NS1U_17LinearCombinationISK_fSK_fLNS_15FloatRoundStyleE2EEESJ_S1R_JEEENSA_5SM1004TMEM4LOAD26SM100_TMEM_LOAD_16dp32b32xES16_S1G_NSA_39AutoVectorizingCopyWithAssumedAlignmentILi128EEENSA_21SM90_TMA_STORE_IM2COLES1G_S25_S25_EEEvvEEEEvNT_6ParamsE:
	.zero		3200


//--------------------- SYMBOLS --------------------------

	.type		.nv.reservedSmem.offset0,@object
	.size		.nv.reservedSmem.offset0,0x4
	.type		.nv.reservedSmem.cap,@object
	.size		.nv.reservedSmem.cap,0x4
	.type		__assertfail,@function
